	.target	sm_90a

	.elftype	@"ET_EXEC"


//--------------------- .note.nv.tkinfo           --------------------------
	.section	.note.nv.tkinfo,"",@"SHT_NOTE"
	.sectionflags	@"SHF_NOTE_NV_TKINFO"
	.tkinfo
        /*0018*/ 	.word	0x00000002
        /*0030*/ 	.string	""
        /*0030*/ 	.string	"ptxas"
        /*0030*/ 	.string	"Cuda compilation tools, release 13.0, V13.0.88"
        /*0030*/ 	.string	"Build cuda_13.0.r13.0/compiler.36424714_0"
        /*0030*/ 	.string	"-arch sm_90a -m 64 "



//--------------------- .note.nv.cuinfo           --------------------------
	.section	.note.nv.cuinfo,"",@"SHT_NOTE"
	.sectionflags	@"SHF_NOTE_NV_CUINFO"
        /*0018*/ 	.short	0x0002
        /*001a*/ 	.short	0x005a
        /*001c*/ 	.short	0x0082
	.zero		2


//--------------------- .nv.info                  --------------------------
	.section	.nv.info,"",@"SHT_CUDA_INFO"
	.align	4


	//----- nvinfo : EIATTR_REGCOUNT
	.align		4
        /*0000*/ 	.byte	0x04, 0x2f
        /*0002*/ 	.short	(.L_12 - .L_11)
	.align		4
.L_11:
        /*0004*/ 	.word	index@(_ZN7cutlass13device_kernelINS_4conv6kernel13ConvUniversalINS1_16ConvProblemShapeILNS1_8OperatorE2ELi2EEENS1_10collective14CollectiveConvINS1_46MainloopSm90TmaGmmaWarpSpecializedImplicitGemmILS5_2ELi18ELi2EN4cute5tupleIJNSA_1CILi2EEENSC_ILi1EEESE_EEENS1_36KernelImplicitTmaWarpSpecializedSm90ELi1EEENSB_IJNSC_ILi64EEENSB_IJNSC_ILi128EEEEEENSB_IJNSC_ILi32EEEEEEEEENS_10bfloat16_tESO_NSA_8TiledMMAINSA_8MMA_AtomIJNSA_4SM904GMMA28MMA_64x128x16_F32BF16BF16_SSILNSS_5MajorE1ELSU_1ELNSS_7ScaleInE1ELSV_1EEEEEENSA_6LayoutINSB_IJSE_SE_SE_EEENSB_IJNSC_ILi0EEES10_S10_EEEEENSB_IJNSA_10UnderscoreES13_S13_EEEEENS7_6detail26Sm90ImplicitGemmTileTraitsINSA_13SM90_TMA_LOADENSA_14ComposedLayoutINSA_7SwizzleILi3ELi4ELi3EEENSA_18smem_ptr_flag_bitsILi16EEENSY_INSB_IJNSB_IJSI_SE_EEENSB_IJNSC_ILi8EEENSC_ILi4EEEEEENSB_IJSE_NSC_ILi18EEEEEEEEENSB_IJNSB_IJSE_S10_EEENSB_IJSI_NSC_ILi512EEEEEENSB_IJS10_NSC_ILi2048EEEEEEEEEEEEEvEENS17_INSA_30SM90_TMA_LOAD_IM2COL_MULTICASTENS19_IS1B_S1D_NSY_INSB_IJNSB_IJSI_SD_EEES1H_S1J_EEENSB_IJNSB_IJSE_S1O_EEES1N_NSB_IJS10_NSC_ILi4096EEEEEEEEEEEEEvEEEENS_8epilogue10collective6detail29Sm90TmaWarpSpecializedAdapterINS26_15DefaultEpilogueISO_NSB_IJlNSB_IJSE_llEEES10_EEES2B_NS25_6thread17LinearCombinationISO_Li1EffLNS2C_9ScaleType4KindE0ELNS_15FloatRoundStyleE2ESO_EENS_4gemm15EpilogueDefaultEEEEEvvEEEEvNT_6ParamsE)
        /*0008*/ 	.word	0x00000064


	//----- nvinfo : EIATTR_FRAME_SIZE
	.align		4
.L_12:
        /*000c*/ 	.byte	0x04, 0x11
        /*000e*/ 	.short	(.L_14 - .L_13)
	.align		4
.L_13:
        /*0010*/ 	.word	index@(_ZN7cutlass13device_kernelINS_4conv6kernel13ConvUniversalINS1_16ConvProblemShapeILNS1_8OperatorE2ELi2EEENS1_10collective14CollectiveConvINS1_46MainloopSm90TmaGmmaWarpSpecializedImplicitGemmILS5_2ELi18ELi2EN4cute5tupleIJNSA_1CILi2EEENSC_ILi1EEESE_EEENS1_36KernelImplicitTmaWarpSpecializedSm90ELi1EEENSB_IJNSC_ILi64EEENSB_IJNSC_ILi128EEEEEENSB_IJNSC_ILi32EEEEEEEEENS_10bfloat16_tESO_NSA_8TiledMMAINSA_8MMA_AtomIJNSA_4SM904GMMA28MMA_64x128x16_F32BF16BF16_SSILNSS_5MajorE1ELSU_1ELNSS_7ScaleInE1ELSV_1EEEEEENSA_6LayoutINSB_IJSE_SE_SE_EEENSB_IJNSC_ILi0EEES10_S10_EEEEENSB_IJNSA_10UnderscoreES13_S13_EEEEENS7_6detail26Sm90ImplicitGemmTileTraitsINSA_13SM90_TMA_LOADENSA_14ComposedLayoutINSA_7SwizzleILi3ELi4ELi3EEENSA_18smem_ptr_flag_bitsILi16EEENSY_INSB_IJNSB_IJSI_SE_EEENSB_IJNSC_ILi8EEENSC_ILi4EEEEEENSB_IJSE_NSC_ILi18EEEEEEEEENSB_IJNSB_IJSE_S10_EEENSB_IJSI_NSC_ILi512EEEEEENSB_IJS10_NSC_ILi2048EEEEEEEEEEEEEvEENS17_INSA_30SM90_TMA_LOAD_IM2COL_MULTICASTENS19_IS1B_S1D_NSY_INSB_IJNSB_IJSI_SD_EEES1H_S1J_EEENSB_IJNSB_IJSE_S1O_EEES1N_NSB_IJS10_NSC_ILi4096EEEEEEEEEEEEEvEEEENS_8epilogue10collective6detail29Sm90TmaWarpSpecializedAdapterINS26_15DefaultEpilogueISO_NSB_IJlNSB_IJSE_llEEES10_EEES2B_NS25_6thread17LinearCombinationISO_Li1EffLNS2C_9ScaleType4KindE0ELNS_15FloatRoundStyleE2ESO_EENS_4gemm15EpilogueDefaultEEEEEvvEEEEvNT_6ParamsE)
        /*0014*/ 	.word	0x00000000


	//----- nvinfo : EIATTR_MIN_STACK_SIZE
	.align		4
.L_14:
        /*0018*/ 	.byte	0x04, 0x12
        /*001a*/ 	.short	(.L_16 - .L_15)
	.align		4
.L_15:
        /*001c*/ 	.word	index@(_ZN7cutlass13device_kernelINS_4conv6kernel13ConvUniversalINS1_16ConvProblemShapeILNS1_8OperatorE2ELi2EEENS1_10collective14CollectiveConvINS1_46MainloopSm90TmaGmmaWarpSpecializedImplicitGemmILS5_2ELi18ELi2EN4cute5tupleIJNSA_1CILi2EEENSC_ILi1EEESE_EEENS1_36KernelImplicitTmaWarpSpecializedSm90ELi1EEENSB_IJNSC_ILi64EEENSB_IJNSC_ILi128EEEEEENSB_IJNSC_ILi32EEEEEEEEENS_10bfloat16_tESO_NSA_8TiledMMAINSA_8MMA_AtomIJNSA_4SM904GMMA28MMA_64x128x16_F32BF16BF16_SSILNSS_5MajorE1ELSU_1ELNSS_7ScaleInE1ELSV_1EEEEEENSA_6LayoutINSB_IJSE_SE_SE_EEENSB_IJNSC_ILi0EEES10_S10_EEEEENSB_IJNSA_10UnderscoreES13_S13_EEEEENS7_6detail26Sm90ImplicitGemmTileTraitsINSA_13SM90_TMA_LOADENSA_14ComposedLayoutINSA_7SwizzleILi3ELi4ELi3EEENSA_18smem_ptr_flag_bitsILi16EEENSY_INSB_IJNSB_IJSI_SE_EEENSB_IJNSC_ILi8EEENSC_ILi4EEEEEENSB_IJSE_NSC_ILi18EEEEEEEEENSB_IJNSB_IJSE_S10_EEENSB_IJSI_NSC_ILi512EEEEEENSB_IJS10_NSC_ILi2048EEEEEEEEEEEEEvEENS17_INSA_30SM90_TMA_LOAD_IM2COL_MULTICASTENS19_IS1B_S1D_NSY_INSB_IJNSB_IJSI_SD_EEES1H_S1J_EEENSB_IJNSB_IJSE_S1O_EEES1N_NSB_IJS10_NSC_ILi4096EEEEEEEEEEEEEvEEEENS_8epilogue10collective6detail29Sm90TmaWarpSpecializedAdapterINS26_15DefaultEpilogueISO_NSB_IJlNSB_IJSE_llEEES10_EEES2B_NS25_6thread17LinearCombinationISO_Li1EffLNS2C_9ScaleType4KindE0ELNS_15FloatRoundStyleE2ESO_EENS_4gemm15EpilogueDefaultEEEEEvvEEEEvNT_6ParamsE)
        /*0020*/ 	.word	0x00000000
.L_16:


//--------------------- .nv.compat                --------------------------
	.section	.nv.compat,"",@"SHT_CUDA_COMPAT_INFO"
	.align	4
        /*0000*/ 	.byte	0x02, 0x09, 0x01, 0x00, 0x02, 0x02, 0x04, 0x00, 0x02, 0x05, 0x05, 0x00, 0x03, 0x07, 0x01, 0x01
        /*0010*/ 	.byte	0x02, 0x03, 0x01, 0x00, 0x02, 0x06, 0x01, 0x00, 0x04, 0x0b, 0x08, 0x00, 0x00, 0x00, 0x00, 0x00
        /*0020*/ 	.byte	0x00, 0x00, 0x00, 0x00


//--------------------- .nv.info._ZN7cutlass13device_kernelINS_4conv6kernel13ConvUniversalINS1_16ConvProblemShapeILNS1_8OperatorE2ELi2EEENS1_10collective14CollectiveConvINS1_46MainloopSm90TmaGmmaWarpSpecializedImplicitGemmILS5_2ELi18ELi2EN4cute5tupleIJNSA_1CILi2EEENSC_ILi1EEESE_EEENS1_36KernelImplicitTmaWarpSpecializedSm90ELi1EEENSB_IJNSC_ILi64EEENSB_IJNSC_ILi128EEEEEENSB_IJNSC_ILi32EEEEEEEEENS_10bfloat16_tESO_NSA_8TiledMMAINSA_8MMA_AtomIJNSA_4SM904GMMA28MMA_64x128x16_F32BF16BF16_SSILNSS_5MajorE1ELSU_1ELNSS_7ScaleInE1ELSV_1EEEEEENSA_6LayoutINSB_IJSE_SE_SE_EEENSB_IJNSC_ILi0EEES10_S10_EEEEENSB_IJNSA_10UnderscoreES13_S13_EEEEENS7_6detail26Sm90ImplicitGemmTileTraitsINSA_13SM90_TMA_LOADENSA_14ComposedLayoutINSA_7SwizzleILi3ELi4ELi3EEENSA_18smem_ptr_flag_bitsILi16EEENSY_INSB_IJNSB_IJSI_SE_EEENSB_IJNSC_ILi8EEENSC_ILi4EEEEEENSB_IJSE_NSC_ILi18EEEEEEEEENSB_IJNSB_IJSE_S10_EEENSB_IJSI_NSC_ILi512EEEEEENSB_IJS10_NSC_ILi2048EEEEEEEEEEEEEvEENS17_INSA_30SM90_TMA_LOAD_IM2COL_MULTICASTENS19_IS1B_S1D_NSY_INSB_IJNSB_IJSI_SD_EEES1H_S1J_EEENSB_IJNSB_IJSE_S1O_EEES1N_NSB_IJS10_NSC_ILi4096EEEEEEEEEEEEEvEEEENS_8epilogue10collective6detail29Sm90TmaWarpSpecializedAdapterINS26_15DefaultEpilogueISO_NSB_IJlNSB_IJSE_llEEES10_EEES2B_NS25_6thread17LinearCombinationISO_Li1EffLNS2C_9ScaleType4KindE0ELNS_15FloatRoundStyleE2ESO_EENS_4gemm15EpilogueDefaultEEEEEvvEEEEvNT_6ParamsE --------------------------
	.section	.nv.info._ZN7cutlass13device_kernelINS_4conv6kernel13ConvUniversalINS1_16ConvProblemShapeILNS1_8OperatorE2ELi2EEENS1_10collective14CollectiveConvINS1_46MainloopSm90TmaGmmaWarpSpecializedImplicitGemmILS5_2ELi18ELi2EN4cute5tupleIJNSA_1CILi2EEENSC_ILi1EEESE_EEENS1_36KernelImplicitTmaWarpSpecializedSm90ELi1EEENSB_IJNSC_ILi64EEENSB_IJNSC_ILi128EEEEEENSB_IJNSC_ILi32EEEEEEEEENS_10bfloat16_tESO_NSA_8TiledMMAINSA_8MMA_AtomIJNSA_4SM904GMMA28MMA_64x128x16_F32BF16BF16_SSILNSS_5MajorE1ELSU_1ELNSS_7ScaleInE1ELSV_1EEEEEENSA_6LayoutINSB_IJSE_SE_SE_EEENSB_IJNSC_ILi0EEES10_S10_EEEEENSB_IJNSA_10UnderscoreES13_S13_EEEEENS7_6detail26Sm90ImplicitGemmTileTraitsINSA_13SM90_TMA_LOADENSA_14ComposedLayoutINSA_7SwizzleILi3ELi4ELi3EEENSA_18smem_ptr_flag_bitsILi16EEENSY_INSB_IJNSB_IJSI_SE_EEENSB_IJNSC_ILi8EEENSC_ILi4EEEEEENSB_IJSE_NSC_ILi18EEEEEEEEENSB_IJNSB_IJSE_S10_EEENSB_IJSI_NSC_ILi512EEEEEENSB_IJS10_NSC_ILi2048EEEEEEEEEEEEEvEENS17_INSA_30SM90_TMA_LOAD_IM2COL_MULTICASTENS19_IS1B_S1D_NSY_INSB_IJNSB_IJSI_SD_EEES1H_S1J_EEENSB_IJNSB_IJSE_S1O_EEES1N_NSB_IJS10_NSC_ILi4096EEEEEEEEEEEEEvEEEENS_8epilogue10collective6detail29Sm90TmaWarpSpecializedAdapterINS26_15DefaultEpilogueISO_NSB_IJlNSB_IJSE_llEEES10_EEES2B_NS25_6thread17LinearCombinationISO_Li1EffLNS2C_9ScaleType4KindE0ELNS_15FloatRoundStyleE2ESO_EENS_4gemm15EpilogueDefaultEEEEEvvEEEEvNT_6ParamsE,"",@"SHT_CUDA_INFO"
	.sectionflags	@""
	.align	4


	//----- nvinfo : EIATTR_CUDA_API_VERSION
	.align		4
        /*0000*/ 	.byte	0x04, 0x37
        /*0002*/ 	.short	(.L_18 - .L_17)
.L_17:
        /*0004*/ 	.word	0x00000082


	//----- nvinfo : EIATTR_KPARAM_INFO
	.align		4
.L_18:
        /*0008*/ 	.byte	0x04, 0x17
        /*000a*/ 	.short	(.L_20 - .L_19)
.L_19:
        /*000c*/ 	.word	0x00000000
        /*0010*/ 	.short	0x0000
        /*0012*/ 	.short	0x0070
        /*0014*/ 	.byte	0x00, 0xf0, 0x01, 0x0e


	//----- nvinfo : EIATTR_SPARSE_MMA_MASK
	.align		4
.L_20:
        /*0018*/ 	.byte	0x03, 0x50
        /*001a*/ 	.short	0x0000


	//----- nvinfo : EIATTR_MAXREG_COUNT
	.align		4
        /*001c*/ 	.byte	0x03, 0x1b
        /*001e*/ 	.short	0x00ff


	//----- nvinfo : EIATTR_NUM_BARRIERS
	.align		4
        /*0020*/ 	.byte	0x02, 0x4c
        /*0022*/ 	.byte	0x01
	.zero		1


	//----- nvinfo : EIATTR_MERCURY_ISA_VERSION
	.align		4
        /*0024*/ 	.byte	0x03, 0x5f
        /*0026*/ 	.short	0x0101


	//----- nvinfo : EIATTR_COOP_GROUP_MASK_REGIDS
	.align		4
        /*0028*/ 	.byte	0x04, 0x29
        /*002a*/ 	.short	(.L_22 - .L_21)


	//   ....[0]....
.L_21:
        /*002c*/ 	.word	0xffffffff


	//   ....[1]....
        /*0030*/ 	.word	0xffffffff


	//   ....[2]....
        /*0034*/ 	.word	0xffffffff


	//   ....[3]....
        /*0038*/ 	.word	0xffffffff


	//----- nvinfo : EIATTR_COOP_GROUP_INSTR_OFFSETS
	.align		4
.L_22:
        /*003c*/ 	.byte	0x04, 0x28
        /*003e*/ 	.short	(.L_24 - .L_23)


	//   ....[0]....
.L_23:
        /*0040*/ 	.word	0x00000070


	//   ....[1]....
        /*0044*/ 	.word	0x00000080


	//   ....[2]....
        /*0048*/ 	.word	0x00000140


	//   ....[3]....
        /*004c*/ 	.word	0x00000890


	//----- nvinfo : EIATTR_MBARRIER_INSTR_OFFSETS
	.align		4
.L_24:
        /*0050*/ 	.byte	0x04, 0x39
        /*0052*/ 	.short	(.L_26 - .L_25)


	//   ....[0]....
.L_25:
        /*0054*/ 	.word	0x00000310
        /*0058*/ 	.word	0x000000ff
        /*005c*/ 	.word	0x00036000
        /*0060*/ 	.short	0x0100
        /*0062*/ 	.byte	0x08
	.zero		1


	//   ....[1]....
        /*0064*/ 	.word	0x00000320
        /*0068*/ 	.word	0x000000ff
        /*006c*/ 	.word	0x00036090
        /*0070*/ 	.short	0x0100
        /*0072*/ 	.byte	0x08
	.zero		1


	//   ....[2]....
        /*0074*/ 	.word	0x00000330
        /*0078*/ 	.word	0x000000ff
        /*007c*/ 	.word	0x00036008
        /*0080*/ 	.short	0x0100
        /*0082*/ 	.byte	0x08
	.zero		1


	//   ....[3]....
        /*0084*/ 	.word	0x00000340
        /*0088*/ 	.word	0x000000ff
        /*008c*/ 	.word	0x00036098
        /*0090*/ 	.short	0x0100
        /*0092*/ 	.byte	0x08
	.zero		1


	//   ....[4]....
        /*0094*/ 	.word	0x00000350
        /*0098*/ 	.word	0x000000ff
        /*009c*/ 	.word	0x00036010
        /*00a0*/ 	.short	0x0100
        /*00a2*/ 	.byte	0x08
	.zero		1


	//   ....[5]....
        /*00a4*/ 	.word	0x00000360
        /*00a8*/ 	.word	0x000000ff
        /*00ac*/ 	.word	0x000360a0
        /*00b0*/ 	.short	0x0100
        /*00b2*/ 	.byte	0x08
	.zero		1


	//   ....[6]....
        /*00b4*/ 	.word	0x00000370
        /*00b8*/ 	.word	0x000000ff
        /*00bc*/ 	.word	0x00036018
        /*00c0*/ 	.short	0x0100
        /*00c2*/ 	.byte	0x08
	.zero		1


	//   ....[7]....
        /*00c4*/ 	.word	0x00000380
        /*00c8*/ 	.word	0x000000ff
        /*00cc*/ 	.word	0x000360a8
        /*00d0*/ 	.short	0x0100
        /*00d2*/ 	.byte	0x08
	.zero		1


	//   ....[8]....
        /*00d4*/ 	.word	0x00000390
        /*00d8*/ 	.word	0x000000ff
        /*00dc*/ 	.word	0x00036020
        /*00e0*/ 	.short	0x0100
        /*00e2*/ 	.byte	0x08
	.zero		1


	//   ....[9]....
        /*00e4*/ 	.word	0x000003a0
        /*00e8*/ 	.word	0x000000ff
        /*00ec*/ 	.word	0x000360b0
        /*00f0*/ 	.short	0x0100
        /*00f2*/ 	.byte	0x08
	.zero		1


	//   ....[10]....
        /*00f4*/ 	.word	0x000003b0
        /*00f8*/ 	.word	0x000000ff
        /*00fc*/ 	.word	0x00036028
        /*0100*/ 	.short	0x0100
        /*0102*/ 	.byte	0x08
	.zero		1


	//   ....[11]....
        /*0104*/ 	.word	0x000003c0
        /*0108*/ 	.word	0x000000ff
        /*010c*/ 	.word	0x000360b8
        /*0110*/ 	.short	0x0100
        /*0112*/ 	.byte	0x08
	.zero		1


	//   ....[12]....
        /*0114*/ 	.word	0x000003d0
        /*0118*/ 	.word	0x000000ff
        /*011c*/ 	.word	0x00036030
        /*0120*/ 	.short	0x0100
        /*0122*/ 	.byte	0x08
	.zero		1


	//   ....[13]....
        /*0124*/ 	.word	0x000003e0
        /*0128*/ 	.word	0x000000ff
        /*012c*/ 	.word	0x000360c0
        /*0130*/ 	.short	0x0100
        /*0132*/ 	.byte	0x08
	.zero		1


	//   ....[14]....
        /*0134*/ 	.word	0x000003f0
        /*0138*/ 	.word	0x000000ff
        /*013c*/ 	.word	0x00036038
        /*0140*/ 	.short	0x0100
        /*0142*/ 	.byte	0x08
	.zero		1


	//   ....[15]....
        /*0144*/ 	.word	0x00000400
        /*0148*/ 	.word	0x000000ff
        /*014c*/ 	.word	0x000360c8
        /*0150*/ 	.short	0x0100
        /*0152*/ 	.byte	0x08
	.zero		1


	//   ....[16]....
        /*0154*/ 	.word	0x00000410
        /*0158*/ 	.word	0x000000ff
        /*015c*/ 	.word	0x00036040
        /*0160*/ 	.short	0x0100
        /*0162*/ 	.byte	0x08
	.zero		1


	//   ....[17]....
        /*0164*/ 	.word	0x00000420
        /*0168*/ 	.word	0x000000ff
        /*016c*/ 	.word	0x000360d0
        /*0170*/ 	.short	0x0100
        /*0172*/ 	.byte	0x08
	.zero		1


	//   ....[18]....
        /*0174*/ 	.word	0x00000430
        /*0178*/ 	.word	0x000000ff
        /*017c*/ 	.word	0x00036048
        /*0180*/ 	.short	0x0100
        /*0182*/ 	.byte	0x08
	.zero		1


	//   ....[19]....
        /*0184*/ 	.word	0x00000440
        /*0188*/ 	.word	0x000000ff
        /*018c*/ 	.word	0x000360d8
        /*0190*/ 	.short	0x0100
        /*0192*/ 	.byte	0x08
	.zero		1


	//   ....[20]....
        /*0194*/ 	.word	0x00000450
        /*0198*/ 	.word	0x000000ff
        /*019c*/ 	.word	0x00036050
        /*01a0*/ 	.short	0x0100
        /*01a2*/ 	.byte	0x08
	.zero		1


	//   ....[21]....
        /*01a4*/ 	.word	0x00000460
        /*01a8*/ 	.word	0x000000ff
        /*01ac*/ 	.word	0x000360e0
        /*01b0*/ 	.short	0x0100
        /*01b2*/ 	.byte	0x08
	.zero		1


	//   ....[22]....
        /*01b4*/ 	.word	0x00000470
        /*01b8*/ 	.word	0x000000ff
        /*01bc*/ 	.word	0x00036058
        /*01c0*/ 	.short	0x0100
        /*01c2*/ 	.byte	0x08
	.zero		1


	//   ....[23]....
        /*01c4*/ 	.word	0x00000480
        /*01c8*/ 	.word	0x000000ff
        /*01cc*/ 	.word	0x000360e8
        /*01d0*/ 	.short	0x0100
        /*01d2*/ 	.byte	0x08
	.zero		1


	//   ....[24]....
        /*01d4*/ 	.word	0x00000490
        /*01d8*/ 	.word	0x000000ff
        /*01dc*/ 	.word	0x00036060
        /*01e0*/ 	.short	0x0100
        /*01e2*/ 	.byte	0x08
	.zero		1


	//   ....[25]....
        /*01e4*/ 	.word	0x000004a0
        /*01e8*/ 	.word	0x000000ff
        /*01ec*/ 	.word	0x000360f0
        /*01f0*/ 	.short	0x0100
        /*01f2*/ 	.byte	0x08
	.zero		1


	//   ....[26]....
        /*01f4*/ 	.word	0x000004b0
        /*01f8*/ 	.word	0x000000ff
        /*01fc*/ 	.word	0x00036068
        /*0200*/ 	.short	0x0100
        /*0202*/ 	.byte	0x08
	.zero		1


	//   ....[27]....
        /*0204*/ 	.word	0x000004c0
        /*0208*/ 	.word	0x000000ff
        /*020c*/ 	.word	0x000360f8
        /*0210*/ 	.short	0x0100
        /*0212*/ 	.byte	0x08
	.zero		1


	//   ....[28]....
        /*0214*/ 	.word	0x000004d0
        /*0218*/ 	.word	0x000000ff
        /*021c*/ 	.word	0x00036070
        /*0220*/ 	.short	0x0100
        /*0222*/ 	.byte	0x08
	.zero		1


	//   ....[29]....
        /*0224*/ 	.word	0x000004e0
        /*0228*/ 	.word	0x000000ff
        /*022c*/ 	.word	0x00036100
        /*0230*/ 	.short	0x0100
        /*0232*/ 	.byte	0x08
	.zero		1


	//   ....[30]....
        /*0234*/ 	.word	0x000004f0
        /*0238*/ 	.word	0x000000ff
        /*023c*/ 	.word	0x00036078
        /*0240*/ 	.short	0x0100
        /*0242*/ 	.byte	0x08
	.zero		1


	//   ....[31]....
        /*0244*/ 	.word	0x00000500
        /*0248*/ 	.word	0x000000ff
        /*024c*/ 	.word	0x00036108
        /*0250*/ 	.short	0x0100
        /*0252*/ 	.byte	0x08
	.zero		1


	//   ....[32]....
        /*0254*/ 	.word	0x00000510
        /*0258*/ 	.word	0x000000ff
        /*025c*/ 	.word	0x00036080
        /*0260*/ 	.short	0x0100
        /*0262*/ 	.byte	0x08
	.zero		1


	//   ....[33]....
        /*0264*/ 	.word	0x00000520
        /*0268*/ 	.word	0x000000ff
        /*026c*/ 	.word	0x00036110
        /*0270*/ 	.short	0x0100
        /*0272*/ 	.byte	0x08
	.zero		1


	//   ....[34]....
        /*0274*/ 	.word	0x00000530
        /*0278*/ 	.word	0x000000ff
        /*027c*/ 	.word	0x00036088
        /*0280*/ 	.short	0x0100
        /*0282*/ 	.byte	0x08
	.zero		1


	//   ....[35]....
        /*0284*/ 	.word	0x00000540
        /*0288*/ 	.word	0x000000ff
        /*028c*/ 	.word	0x00036118
        /*0290*/ 	.short	0x0100
        /*0292*/ 	.byte	0x08
	.zero		1


	//   ....[36]....
        /*0294*/ 	.word	0x00001260
        /*0298*/ 	.word	0x0000000a
        /*029c*/ 	.word	0x00036000
        /*02a0*/ 	.short	0x010a
        /*02a2*/ 	.byte	0x3f
	.zero		1


	//   ....[37]....
        /*02a4*/ 	.word	0x00001520
        /*02a8*/ 	.word	0x0000000c
        /*02ac*/ 	.word	0x00036000
        /*02b0*/ 	.short	0x010a
        /*02b2*/ 	.byte	0x3f
	.zero		1


	//   ....[38]....
        /*02b4*/ 	.word	0x00001680
        /*02b8*/ 	.word	0x0000000b
        /*02bc*/ 	.word	0x00000000
        /*02c0*/ 	.short	0x0101
        /*02c2*/ 	.byte	0x3f
	.zero		1


	//   ....[39]....
        /*02c4*/ 	.word	0x000018d0
        /*02c8*/ 	.word	0x00000007
        /*02cc*/ 	.word	0x00000000
        /*02d0*/ 	.short	0x0101
        /*02d2*/ 	.byte	0x3f
	.zero		1


	//   ....[40]....
        /*02d4*/ 	.word	0x00006200
        /*02d8*/ 	.word	0x0000000b
        /*02dc*/ 	.word	0x00036090
        /*02e0*/ 	.short	0x010a
        /*02e2*/ 	.byte	0x3f
	.zero		1


	//   ....[41]....
        /*02e4*/ 	.word	0x00006930
        /*02e8*/ 	.word	0x00000003
        /*02ec*/ 	.word	0x00000000
        /*02f0*/ 	.short	0x010a
        /*02f2*/ 	.byte	0x3f
	.zero		1


	//   ....[42]....
        /*02f4*/ 	.word	0x000069e0
        /*02f8*/ 	.word	0x00000000
        /*02fc*/ 	.word	0x00000000
        /*0300*/ 	.short	0x010a
        /*0302*/ 	.byte	0x3f
	.zero		1


	//   ....[43]....
        /*0304*/ 	.word	0x00006a90
        /*0308*/ 	.word	0x00000000
        /*030c*/ 	.word	0x00000000
        /*0310*/ 	.short	0x010a
        /*0312*/ 	.byte	0x3f
	.zero		1


	//   ....[44]....
        /*0314*/ 	.word	0x00006b40
        /*0318*/ 	.word	0x00000000
        /*031c*/ 	.word	0x00000000
        /*0320*/ 	.short	0x010a
        /*0322*/ 	.byte	0x3f
	.zero		1


	//   ....[45]....
        /*0324*/ 	.word	0x00006bf0
        /*0328*/ 	.word	0x00000000
        /*032c*/ 	.word	0x00000000
        /*0330*/ 	.short	0x010a
        /*0332*/ 	.byte	0x3f
	.zero		1


	//   ....[46]....
        /*0334*/ 	.word	0x00006ca0
        /*0338*/ 	.word	0x00000000
        /*033c*/ 	.word	0x00000000
        /*0340*/ 	.short	0x010a
        /*0342*/ 	.byte	0x3f
	.zero		1


	//   ....[47]....
        /*0344*/ 	.word	0x00006d50
        /*0348*/ 	.word	0x00000000
        /*034c*/ 	.word	0x00000000
        /*0350*/ 	.short	0x010a
        /*0352*/ 	.byte	0x3f
	.zero		1


	//   ....[48]....
        /*0354*/ 	.word	0x00006e00
        /*0358*/ 	.word	0x00000000
        /*035c*/ 	.word	0x00000000
        /*0360*/ 	.short	0x010a
        /*0362*/ 	.byte	0x3f
	.zero		1


	//   ....[49]....
        /*0364*/ 	.word	0x00006eb0
        /*0368*/ 	.word	0x00000000
        /*036c*/ 	.word	0x00000000
        /*0370*/ 	.short	0x010a
        /*0372*/ 	.byte	0x3f
	.zero		1


	//   ....[50]....
        /*0374*/ 	.word	0x00006f60
        /*0378*/ 	.word	0x00000000
        /*037c*/ 	.word	0x00000000
        /*0380*/ 	.short	0x010a
        /*0382*/ 	.byte	0x3f
	.zero		1


	//   ....[51]....
        /*0384*/ 	.word	0x00007010
        /*0388*/ 	.word	0x00000000
        /*038c*/ 	.word	0x00000000
        /*0390*/ 	.short	0x010a
        /*0392*/ 	.byte	0x3f
	.zero		1


	//   ....[52]....
        /*0394*/ 	.word	0x000070c0
        /*0398*/ 	.word	0x00000000
        /*039c*/ 	.word	0x00000000
        /*03a0*/ 	.short	0x010a
        /*03a2*/ 	.byte	0x3f
	.zero		1


	//   ....[53]....
        /*03a4*/ 	.word	0x00007170
        /*03a8*/ 	.word	0x00000000
        /*03ac*/ 	.word	0x00000000
        /*03b0*/ 	.short	0x010a
        /*03b2*/ 	.byte	0x3f
	.zero		1


	//   ....[54]....
        /*03b4*/ 	.word	0x00007220
        /*03b8*/ 	.word	0x00000000
        /*03bc*/ 	.word	0x00000000
        /*03c0*/ 	.short	0x010a
        /*03c2*/ 	.byte	0x3f
	.zero		1


	//   ....[55]....
        /*03c4*/ 	.word	0x000072d0
        /*03c8*/ 	.word	0x00000000
        /*03cc*/ 	.word	0x00000000
        /*03d0*/ 	.short	0x010a
        /*03d2*/ 	.byte	0x3f
	.zero		1


	//   ....[56]....
        /*03d4*/ 	.word	0x00007380
        /*03d8*/ 	.word	0x00000000
        /*03dc*/ 	.word	0x00000000
        /*03e0*/ 	.short	0x010a
        /*03e2*/ 	.byte	0x3f
	.zero		1


	//   ....[57]....
        /*03e4*/ 	.word	0x00007430
        /*03e8*/ 	.word	0x00000000
        /*03ec*/ 	.word	0x00000000
        /*03f0*/ 	.short	0x010a
        /*03f2*/ 	.byte	0x3f
	.zero		1


	//   ....[58]....
        /*03f4*/ 	.word	0x000074e0
        /*03f8*/ 	.word	0x00000007
        /*03fc*/ 	.word	0x00000000
        /*0400*/ 	.short	0x010a
        /*0402*/ 	.byte	0x3f
	.zero		1


	//----- nvinfo : EIATTR_NUM_MBARRIERS
	.align		4
.L_26:
        /*0404*/ 	.byte	0x03, 0x38
        /*0406*/ 	.short	0x0024


	//----- nvinfo : EIATTR_EXIT_INSTR_OFFSETS
	.align		4
        /*0408*/ 	.byte	0x04, 0x1c
        /*040a*/ 	.short	(.L_28 - .L_27)


	//   ....[0]....
.L_27:
        /*040c*/ 	.word	0x00000f90


	//   ....[1]....
        /*0410*/ 	.word	0x00001b10


	//   ....[2]....
        /*0414*/ 	.word	0x00001c20


	//   ....[3]....
        /*0418*/ 	.word	0x00004d70


	//   ....[4]....
        /*041c*/ 	.word	0x00004da0


	//   ....[5]....
        /*0420*/ 	.word	0x00005ff0


	//   ....[6]....
        /*0424*/ 	.word	0x00006020


	//   ....[7]....
        /*0428*/ 	.word	0x00006040


	//   ....[8]....
        /*042c*/ 	.word	0x00006820


	//   ....[9]....
        /*0430*/ 	.word	0x00007510


	//----- nvinfo : EIATTR_MAX_THREADS
	.align		4
.L_28:
        /*0434*/ 	.byte	0x04, 0x05
        /*0436*/ 	.short	(.L_30 - .L_29)
.L_29:
        /*0438*/ 	.word	0x00000100
        /*043c*/ 	.word	0x00000001
        /*0440*/ 	.word	0x00000001


	//----- nvinfo : EIATTR_CRS_STACK_SIZE
	.align		4
.L_30:
        /*0444*/ 	.byte	0x04, 0x1e
        /*0446*/ 	.short	(.L_32 - .L_31)
.L_31:
        /*0448*/ 	.word	0x00000000


	//----- nvinfo : EIATTR_CBANK_PARAM_SIZE
	.align		4
.L_32:
        /*044c*/ 	.byte	0x03, 0x19
        /*044e*/ 	.short	0x03f0


	//----- nvinfo : EIATTR_PARAM_CBANK
	.align		4
        /*0450*/ 	.byte	0x04, 0x0a
        /*0452*/ 	.short	(.L_34 - .L_33)
	.align		4
.L_33:
        /*0454*/ 	.word	index@(.nv.constant0._ZN7cutlass13device_kernelINS_4conv6kernel13ConvUniversalINS1_16ConvProblemShapeILNS1_8OperatorE2ELi2EEENS1_10collective14CollectiveConvINS1_46MainloopSm90TmaGmmaWarpSpecializedImplicitGemmILS5_2ELi18ELi2EN4cute5tupleIJNSA_1CILi2EEENSC_ILi1EEESE_EEENS1_36KernelImplicitTmaWarpSpecializedSm90ELi1EEENSB_IJNSC_ILi64EEENSB_IJNSC_ILi128EEEEEENSB_IJNSC_ILi32EEEEEEEEENS_10bfloat16_tESO_NSA_8TiledMMAINSA_8MMA_AtomIJNSA_4SM904GMMA28MMA_64x128x16_F32BF16BF16_SSILNSS_5MajorE1ELSU_1ELNSS_7ScaleInE1ELSV_1EEEEEENSA_6LayoutINSB_IJSE_SE_SE_EEENSB_IJNSC_ILi0EEES10_S10_EEEEENSB_IJNSA_10UnderscoreES13_S13_EEEEENS7_6detail26Sm90ImplicitGemmTileTraitsINSA_13SM90_TMA_LOADENSA_14ComposedLayoutINSA_7SwizzleILi3ELi4ELi3EEENSA_18smem_ptr_flag_bitsILi16EEENSY_INSB_IJNSB_IJSI_SE_EEENSB_IJNSC_ILi8EEENSC_ILi4EEEEEENSB_IJSE_NSC_ILi18EEEEEEEEENSB_IJNSB_IJSE_S10_EEENSB_IJSI_NSC_ILi512EEEEEENSB_IJS10_NSC_ILi2048EEEEEEEEEEEEEvEENS17_INSA_30SM90_TMA_LOAD_IM2COL_MULTICASTENS19_IS1B_S1D_NSY_INSB_IJNSB_IJSI_SD_EEES1H_S1J_EEENSB_IJNSB_IJSE_S1O_EEES1N_NSB_IJS10_NSC_ILi4096EEEEEEEEEEEEEvEEEENS_8epilogue10collective6detail29Sm90TmaWarpSpecializedAdapterINS26_15DefaultEpilogueISO_NSB_IJlNSB_IJSE_llEEES10_EEES2B_NS25_6thread17LinearCombinationISO_Li1EffLNS2C_9ScaleType4KindE0ELNS_15FloatRoundStyleE2ESO_EENS_4gemm15EpilogueDefaultEEEEEvvEEEEvNT_6ParamsE)
        /*0458*/ 	.short	0x0210
        /*045a*/ 	.short	0x03f0


	//----- nvinfo : EIATTR_SW_WAR
	.align		4
.L_34:
        /*045c*/ 	.byte	0x04, 0x36
        /*045e*/ 	.short	(.L_36 - .L_35)
.L_35:
        /*0460*/ 	.word	0x00000008
.L_36:


//--------------------- .nv.callgraph             --------------------------
	.section	.nv.callgraph,"",@"SHT_CUDA_CALLGRAPH"
	.align	4
	.sectionentsize	8
	.align		4
        /*0000*/ 	.word	0x00000000
	.align		4
        /*0004*/ 	.word	0xffffffff
	.align		4
        /*0008*/ 	.word	0x00000000
	.align		4
        /*000c*/ 	.word	0xfffffffe
	.align		4
        /*0010*/ 	.word	0x00000000
	.align		4
        /*0014*/ 	.word	0xfffffffd
	.align		4
        /*0018*/ 	.word	0x00000000
	.align		4
        /*001c*/ 	.word	0xfffffffc


//--------------------- .nv.constant4             --------------------------
	.section	.nv.constant4,"a",@progbits
	.align	8
	.align		8
.nv.constant4:
        /*0000*/ 	.dword	_ZN39_INTERNAL_07c166c2_4_k_cu_89a36e54_29444cuda3std3__45__cpo5beginE
	.align		8
        /*0008*/ 	.dword	_ZN39_INTERNAL_07c166c2_4_k_cu_89a36e54_29444cuda3std3__45__cpo3endE
	.align		8
        /*0010*/ 	.dword	_ZN39_INTERNAL_07c166c2_4_k_cu_89a36e54_29444cuda3std3__45__cpo6cbeginE
	.align		8
        /*0018*/ 	.dword	_ZN39_INTERNAL_07c166c2_4_k_cu_89a36e54_29444cuda3std3__45__cpo4cendE
	.align		8
        /*0020*/ 	.dword	_ZN39_INTERNAL_07c166c2_4_k_cu_89a36e54_29444cuda3std3__441_GLOBAL__N__07c166c2_4_k_cu_89a36e54_29446ignoreE
	.align		8
        /*0028*/ 	.dword	_ZN39_INTERNAL_07c166c2_4_k_cu_89a36e54_29444cuda3std3__419piecewise_constructE
	.align		8
        /*0030*/ 	.dword	_ZN39_INTERNAL_07c166c2_4_k_cu_89a36e54_29444cuda3std3__48in_placeE
	.align		8
        /*0038*/ 	.dword	_ZN39_INTERNAL_07c166c2_4_k_cu_89a36e54_29444cuda3std6ranges3__45__cpo4swapE
	.align		8
        /*0040*/ 	.dword	_ZN39_INTERNAL_07c166c2_4_k_cu_89a36e54_29444cuda3std6ranges3__45__cpo9iter_moveE
	.align		8
        /*0048*/ 	.dword	_ZN39_INTERNAL_07c166c2_4_k_cu_89a36e54_29444cute7productE
	.align		8
        /*0050*/ 	.dword	_ZN39_INTERNAL_07c166c2_4_k_cu_89a36e54_29444cute1_E


//--------------------- .text._ZN7cutlass13device_kernelINS_4conv6kernel13ConvUniversalINS1_16ConvProblemShapeILNS1_8OperatorE2ELi2EEENS1_10collective14CollectiveConvINS1_46MainloopSm90TmaGmmaWarpSpecializedImplicitGemmILS5_2ELi18ELi2EN4cute5tupleIJNSA_1CILi2EEENSC_ILi1EEESE_EEENS1_36KernelImplicitTmaWarpSpecializedSm90ELi1EEENSB_IJNSC_ILi64EEENSB_IJNSC_ILi128EEEEEENSB_IJNSC_ILi32EEEEEEEEENS_10bfloat16_tESO_NSA_8TiledMMAINSA_8MMA_AtomIJNSA_4SM904GMMA28MMA_64x128x16_F32BF16BF16_SSILNSS_5MajorE1ELSU_1ELNSS_7ScaleInE1ELSV_1EEEEEENSA_6LayoutINSB_IJSE_SE_SE_EEENSB_IJNSC_ILi0EEES10_S10_EEEEENSB_IJNSA_10UnderscoreES13_S13_EEEEENS7_6detail26Sm90ImplicitGemmTileTraitsINSA_13SM90_TMA_LOADENSA_14ComposedLayoutINSA_7SwizzleILi3ELi4ELi3EEENSA_18smem_ptr_flag_bitsILi16EEENSY_INSB_IJNSB_IJSI_SE_EEENSB_IJNSC_ILi8EEENSC_ILi4EEEEEENSB_IJSE_NSC_ILi18EEEEEEEEENSB_IJNSB_IJSE_S10_EEENSB_IJSI_NSC_ILi512EEEEEENSB_IJS10_NSC_ILi2048EEEEEEEEEEEEEvEENS17_INSA_30SM90_TMA_LOAD_IM2COL_MULTICASTENS19_IS1B_S1D_NSY_INSB_IJNSB_IJSI_SD_EEES1H_S1J_EEENSB_IJNSB_IJSE_S1O_EEES1N_NSB_IJS10_NSC_ILi4096EEEEEEEEEEEEEvEEEENS_8epilogue10collective6detail29Sm90TmaWarpSpecializedAdapterINS26_15DefaultEpilogueISO_NSB_IJlNSB_IJSE_llEEES10_EEES2B_NS25_6thread17LinearCombinationISO_Li1EffLNS2C_9ScaleType4KindE0ELNS_15FloatRoundStyleE2ESO_EENS_4gemm15EpilogueDefaultEEEEEvvEEEEvNT_6ParamsE --------------------------
	.section	.text._ZN7cutlass13device_kernelINS_4conv6kernel13ConvUniversalINS1_16ConvProblemShapeILNS1_8OperatorE2ELi2EEENS1_10collective14CollectiveConvINS1_46MainloopSm90TmaGmmaWarpSpecializedImplicitGemmILS5_2ELi18ELi2EN4cute5tupleIJNSA_1CILi2EEENSC_ILi1EEESE_EEENS1_36KernelImplicitTmaWarpSpecializedSm90ELi1EEENSB_IJNSC_ILi64EEENSB_IJNSC_ILi128EEEEEENSB_IJNSC_ILi32EEEEEEEEENS_10bfloat16_tESO_NSA_8TiledMMAINSA_8MMA_AtomIJNSA_4SM904GMMA28MMA_64x128x16_F32BF16BF16_SSILNSS_5MajorE1ELSU_1ELNSS_7ScaleInE1ELSV_1EEEEEENSA_6LayoutINSB_IJSE_SE_SE_EEENSB_IJNSC_ILi0EEES10_S10_EEEEENSB_IJNSA_10UnderscoreES13_S13_EEEEENS7_6detail26Sm90ImplicitGemmTileTraitsINSA_13SM90_TMA_LOADENSA_14ComposedLayoutINSA_7SwizzleILi3ELi4ELi3EEENSA_18smem_ptr_flag_bitsILi16EEENSY_INSB_IJNSB_IJSI_SE_EEENSB_IJNSC_ILi8EEENSC_ILi4EEEEEENSB_IJSE_NSC_ILi18EEEEEEEEENSB_IJNSB_IJSE_S10_EEENSB_IJSI_NSC_ILi512EEEEEENSB_IJS10_NSC_ILi2048EEEEEEEEEEEEEvEENS17_INSA_30SM90_TMA_LOAD_IM2COL_MULTICASTENS19_IS1B_S1D_NSY_INSB_IJNSB_IJSI_SD_EEES1H_S1J_EEENSB_IJNSB_IJSE_S1O_EEES1N_NSB_IJS10_NSC_ILi4096EEEEEEEEEEEEEvEEEENS_8epilogue10collective6detail29Sm90TmaWarpSpecializedAdapterINS26_15DefaultEpilogueISO_NSB_IJlNSB_IJSE_llEEES10_EEES2B_NS25_6thread17LinearCombinationISO_Li1EffLNS2C_9ScaleType4KindE0ELNS_15FloatRoundStyleE2ESO_EENS_4gemm15EpilogueDefaultEEEEEvvEEEEvNT_6ParamsE,"ax",@progbits
	.align	128
.text._ZN7cutlass13device_kernelINS_4conv6kernel13ConvUniversalINS1_16ConvProblemShapeILNS1_8OperatorE2ELi2EEENS1_10collective14CollectiveConvINS1_46MainloopSm90TmaGmmaWarpSpecializedImplicitGemmILS5_2ELi18ELi2EN4cute5tupleIJNSA_1CILi2EEENSC_ILi1EEESE_EEENS1_36KernelImplicitTmaWarpSpecializedSm90ELi1EEENSB_IJNSC_ILi64EEENSB_IJNSC_ILi128EEEEEENSB_IJNSC_ILi32EEEEEEEEENS_10bfloat16_tESO_NSA_8TiledMMAINSA_8MMA_AtomIJNSA_4SM904GMMA28MMA_64x128x16_F32BF16BF16_SSILNSS_5MajorE1ELSU_1ELNSS_7ScaleInE1ELSV_1EEEEEENSA_6LayoutINSB_IJSE_SE_SE_EEENSB_IJNSC_ILi0EEES10_S10_EEEEENSB_IJNSA_10UnderscoreES13_S13_EEEEENS7_6detail26Sm90ImplicitGemmTileTraitsINSA_13SM90_TMA_LOADENSA_14ComposedLayoutINSA_7SwizzleILi3ELi4ELi3EEENSA_18smem_ptr_flag_bitsILi16EEENSY_INSB_IJNSB_IJSI_SE_EEENSB_IJNSC_ILi8EEENSC_ILi4EEEEEENSB_IJSE_NSC_ILi18EEEEEEEEENSB_IJNSB_IJSE_S10_EEENSB_IJSI_NSC_ILi512EEEEEENSB_IJS10_NSC_ILi2048EEEEEEEEEEEEEvEENS17_INSA_30SM90_TMA_LOAD_IM2COL_MULTICASTENS19_IS1B_S1D_NSY_INSB_IJNSB_IJSI_SD_EEES1H_S1J_EEENSB_IJNSB_IJSE_S1O_EEES1N_NSB_IJS10_NSC_ILi4096EEEEEEEEEEEEEvEEEENS_8epilogue10collective6detail29Sm90TmaWarpSpecializedAdapterINS26_15DefaultEpilogueISO_NSB_IJlNSB_IJSE_llEEES10_EEES2B_NS25_6thread17LinearCombinationISO_Li1EffLNS2C_9ScaleType4KindE0ELNS_15FloatRoundStyleE2ESO_EENS_4gemm15EpilogueDefaultEEEEEvvEEEEvNT_6ParamsE:
        .type           _ZN7cutlass13device_kernelINS_4conv6kernel13ConvUniversalINS1_16ConvProblemShapeILNS1_8OperatorE2ELi2EEENS1_10collective14CollectiveConvINS1_46MainloopSm90TmaGmmaWarpSpecializedImplicitGemmILS5_2ELi18ELi2EN4cute5tupleIJNSA_1CILi2EEENSC_ILi1EEESE_EEENS1_36KernelImplicitTmaWarpSpecializedSm90ELi1EEENSB_IJNSC_ILi64EEENSB_IJNSC_ILi128EEEEEENSB_IJNSC_ILi32EEEEEEEEENS_10bfloat16_tESO_NSA_8TiledMMAINSA_8MMA_AtomIJNSA_4SM904GMMA28MMA_64x128x16_F32BF16BF16_SSILNSS_5MajorE1ELSU_1ELNSS_7ScaleInE1ELSV_1EEEEEENSA_6LayoutINSB_IJSE_SE_SE_EEENSB_IJNSC_ILi0EEES10_S10_EEEEENSB_IJNSA_10UnderscoreES13_S13_EEEEENS7_6detail26Sm90ImplicitGemmTileTraitsINSA_13SM90_TMA_LOADENSA_14ComposedLayoutINSA_7SwizzleILi3ELi4ELi3EEENSA_18smem_ptr_flag_bitsILi16EEENSY_INSB_IJNSB_IJSI_SE_EEENSB_IJNSC_ILi8EEENSC_ILi4EEEEEENSB_IJSE_NSC_ILi18EEEEEEEEENSB_IJNSB_IJSE_S10_EEENSB_IJSI_NSC_ILi512EEEEEENSB_IJS10_NSC_ILi2048EEEEEEEEEEEEEvEENS17_INSA_30SM90_TMA_LOAD_IM2COL_MULTICASTENS19_IS1B_S1D_NSY_INSB_IJNSB_IJSI_SD_EEES1H_S1J_EEENSB_IJNSB_IJSE_S1O_EEES1N_NSB_IJS10_NSC_ILi4096EEEEEEEEEEEEEvEEEENS_8epilogue10collective6detail29Sm90TmaWarpSpecializedAdapterINS26_15DefaultEpilogueISO_NSB_IJlNSB_IJSE_llEEES10_EEES2B_NS25_6thread17LinearCombinationISO_Li1EffLNS2C_9ScaleType4KindE0ELNS_15FloatRoundStyleE2ESO_EENS_4gemm15EpilogueDefaultEEEEEvvEEEEvNT_6ParamsE,@function
        .size           _ZN7cutlass13device_kernelINS_4conv6kernel13ConvUniversalINS1_16ConvProblemShapeILNS1_8OperatorE2ELi2EEENS1_10collective14CollectiveConvINS1_46MainloopSm90TmaGmmaWarpSpecializedImplicitGemmILS5_2ELi18ELi2EN4cute5tupleIJNSA_1CILi2EEENSC_ILi1EEESE_EEENS1_36KernelImplicitTmaWarpSpecializedSm90ELi1EEENSB_IJNSC_ILi64EEENSB_IJNSC_ILi128EEEEEENSB_IJNSC_ILi32EEEEEEEEENS_10bfloat16_tESO_NSA_8TiledMMAINSA_8MMA_AtomIJNSA_4SM904GMMA28MMA_64x128x16_F32BF16BF16_SSILNSS_5MajorE1ELSU_1ELNSS_7ScaleInE1ELSV_1EEEEEENSA_6LayoutINSB_IJSE_SE_SE_EEENSB_IJNSC_ILi0EEES10_S10_EEEEENSB_IJNSA_10UnderscoreES13_S13_EEEEENS7_6detail26Sm90ImplicitGemmTileTraitsINSA_13SM90_TMA_LOADENSA_14ComposedLayoutINSA_7SwizzleILi3ELi4ELi3EEENSA_18smem_ptr_flag_bitsILi16EEENSY_INSB_IJNSB_IJSI_SE_EEENSB_IJNSC_ILi8EEENSC_ILi4EEEEEENSB_IJSE_NSC_ILi18EEEEEEEEENSB_IJNSB_IJSE_S10_EEENSB_IJSI_NSC_ILi512EEEEEENSB_IJS10_NSC_ILi2048EEEEEEEEEEEEEvEENS17_INSA_30SM90_TMA_LOAD_IM2COL_MULTICASTENS19_IS1B_S1D_NSY_INSB_IJNSB_IJSI_SD_EEES1H_S1J_EEENSB_IJNSB_IJSE_S1O_EEES1N_NSB_IJS10_NSC_ILi4096EEEEEEEEEEEEEvEEEENS_8epilogue10collective6detail29Sm90TmaWarpSpecializedAdapterINS26_15DefaultEpilogueISO_NSB_IJlNSB_IJSE_llEEES10_EEES2B_NS25_6thread17LinearCombinationISO_Li1EffLNS2C_9ScaleType4KindE0ELNS_15FloatRoundStyleE2ESO_EENS_4gemm15EpilogueDefaultEEEEEvvEEEEvNT_6ParamsE,(.L_x_178 - _ZN7cutlass13device_kernelINS_4conv6kernel13ConvUniversalINS1_16ConvProblemShapeILNS1_8OperatorE2ELi2EEENS1_10collective14CollectiveConvINS1_46MainloopSm90TmaGmmaWarpSpecializedImplicitGemmILS5_2ELi18ELi2EN4cute5tupleIJNSA_1CILi2EEENSC_ILi1EEESE_EEENS1_36KernelImplicitTmaWarpSpecializedSm90ELi1EEENSB_IJNSC_ILi64EEENSB_IJNSC_ILi128EEEEEENSB_IJNSC_ILi32EEEEEEEEENS_10bfloat16_tESO_NSA_8TiledMMAINSA_8MMA_AtomIJNSA_4SM904GMMA28MMA_64x128x16_F32BF16BF16_SSILNSS_5MajorE1ELSU_1ELNSS_7ScaleInE1ELSV_1EEEEEENSA_6LayoutINSB_IJSE_SE_SE_EEENSB_IJNSC_ILi0EEES10_S10_EEEEENSB_IJNSA_10UnderscoreES13_S13_EEEEENS7_6detail26Sm90ImplicitGemmTileTraitsINSA_13SM90_TMA_LOADENSA_14ComposedLayoutINSA_7SwizzleILi3ELi4ELi3EEENSA_18smem_ptr_flag_bitsILi16EEENSY_INSB_IJNSB_IJSI_SE_EEENSB_IJNSC_ILi8EEENSC_ILi4EEEEEENSB_IJSE_NSC_ILi18EEEEEEEEENSB_IJNSB_IJSE_S10_EEENSB_IJSI_NSC_ILi512EEEEEENSB_IJS10_NSC_ILi2048EEEEEEEEEEEEEvEENS17_INSA_30SM90_TMA_LOAD_IM2COL_MULTICASTENS19_IS1B_S1D_NSY_INSB_IJNSB_IJSI_SD_EEES1H_S1J_EEENSB_IJNSB_IJSE_S1O_EEES1N_NSB_IJS10_NSC_ILi4096EEEEEEEEEEEEEvEEEENS_8epilogue10collective6detail29Sm90TmaWarpSpecializedAdapterINS26_15DefaultEpilogueISO_NSB_IJlNSB_IJSE_llEEES10_EEES2B_NS25_6thread17LinearCombinationISO_Li1EffLNS2C_9ScaleType4KindE0ELNS_15FloatRoundStyleE2ESO_EENS_4gemm15EpilogueDefaultEEEEEvvEEEEvNT_6ParamsE)
        .other          _ZN7cutlass13device_kernelINS_4conv6kernel13ConvUniversalINS1_16ConvProblemShapeILNS1_8OperatorE2ELi2EEENS1_10collective14CollectiveConvINS1_46MainloopSm90TmaGmmaWarpSpecializedImplicitGemmILS5_2ELi18ELi2EN4cute5tupleIJNSA_1CILi2EEENSC_ILi1EEESE_EEENS1_36KernelImplicitTmaWarpSpecializedSm90ELi1EEENSB_IJNSC_ILi64EEENSB_IJNSC_ILi128EEEEEENSB_IJNSC_ILi32EEEEEEEEENS_10bfloat16_tESO_NSA_8TiledMMAINSA_8MMA_AtomIJNSA_4SM904GMMA28MMA_64x128x16_F32BF16BF16_SSILNSS_5MajorE1ELSU_1ELNSS_7ScaleInE1ELSV_1EEEEEENSA_6LayoutINSB_IJSE_SE_SE_EEENSB_IJNSC_ILi0EEES10_S10_EEEEENSB_IJNSA_10UnderscoreES13_S13_EEEEENS7_6detail26Sm90ImplicitGemmTileTraitsINSA_13SM90_TMA_LOADENSA_14ComposedLayoutINSA_7SwizzleILi3ELi4ELi3EEENSA_18smem_ptr_flag_bitsILi16EEENSY_INSB_IJNSB_IJSI_SE_EEENSB_IJNSC_ILi8EEENSC_ILi4EEEEEENSB_IJSE_NSC_ILi18EEEEEEEEENSB_IJNSB_IJSE_S10_EEENSB_IJSI_NSC_ILi512EEEEEENSB_IJS10_NSC_ILi2048EEEEEEEEEEEEEvEENS17_INSA_30SM90_TMA_LOAD_IM2COL_MULTICASTENS19_IS1B_S1D_NSY_INSB_IJNSB_IJSI_SD_EEES1H_S1J_EEENSB_IJNSB_IJSE_S1O_EEES1N_NSB_IJS10_NSC_ILi4096EEEEEEEEEEEEEvEEEENS_8epilogue10collective6detail29Sm90TmaWarpSpecializedAdapterINS26_15DefaultEpilogueISO_NSB_IJlNSB_IJSE_llEEES10_EEES2B_NS25_6thread17LinearCombinationISO_Li1EffLNS2C_9ScaleType4KindE0ELNS_15FloatRoundStyleE2ESO_EENS_4gemm15EpilogueDefaultEEEEEvvEEEEvNT_6ParamsE,@"STO_CUDA_ENTRY STV_DEFAULT"
_ZN7cutlass13device_kernelINS_4conv6kernel13ConvUniversalINS1_16ConvProblemShapeILNS1_8OperatorE2ELi2EEENS1_10collective14CollectiveConvINS1_46MainloopSm90TmaGmmaWarpSpecializedImplicitGemmILS5_2ELi18ELi2EN4cute5tupleIJNSA_1CILi2EEENSC_ILi1EEESE_EEENS1_36KernelImplicitTmaWarpSpecializedSm90ELi1EEENSB_IJNSC_ILi64EEENSB_IJNSC_ILi128EEEEEENSB_IJNSC_ILi32EEEEEEEEENS_10bfloat16_tESO_NSA_8TiledMMAINSA_8MMA_AtomIJNSA_4SM904GMMA28MMA_64x128x16_F32BF16BF16_SSILNSS_5MajorE1ELSU_1ELNSS_7ScaleInE1ELSV_1EEEEEENSA_6LayoutINSB_IJSE_SE_SE_EEENSB_IJNSC_ILi0EEES10_S10_EEEEENSB_IJNSA_10UnderscoreES13_S13_EEEEENS7_6detail26Sm90ImplicitGemmTileTraitsINSA_13SM90_TMA_LOADENSA_14ComposedLayoutINSA_7SwizzleILi3ELi4ELi3EEENSA_18smem_ptr_flag_bitsILi16EEENSY_INSB_IJNSB_IJSI_SE_EEENSB_IJNSC_ILi8EEENSC_ILi4EEEEEENSB_IJSE_NSC_ILi18EEEEEEEEENSB_IJNSB_IJSE_S10_EEENSB_IJSI_NSC_ILi512EEEEEENSB_IJS10_NSC_ILi2048EEEEEEEEEEEEEvEENS17_INSA_30SM90_TMA_LOAD_IM2COL_MULTICASTENS19_IS1B_S1D_NSY_INSB_IJNSB_IJSI_SD_EEES1H_S1J_EEENSB_IJNSB_IJSE_S1O_EEES1N_NSB_IJS10_NSC_ILi4096EEEEEEEEEEEEEvEEEENS_8epilogue10collective6detail29Sm90TmaWarpSpecializedAdapterINS26_15DefaultEpilogueISO_NSB_IJlNSB_IJSE_llEEES10_EEES2B_NS25_6thread17LinearCombinationISO_Li1EffLNS2C_9ScaleType4KindE0ELNS_15FloatRoundStyleE2ESO_EENS_4gemm15EpilogueDefaultEEEEEvvEEEEvNT_6ParamsE:
[----:B------:R-:W-:Y:S01]  /*0000*/  LDC R1, c[0x0][0x28] ;  /* 0x00000a00ff017b82 */ /* 0x000fe20000000800 */
[----:B------:R-:W0:Y:S01]  /*0010*/  S2R R14, SR_TID.X ;  /* 0x00000000000e7919 */ /* 0x000e220000002100 */
[----:B------:R-:W-:Y:S01]  /*0020*/  ELECT P0, URZ, PT ;  /* 0x00000000003f782f */ /* 0x000fe20003800000 */
[----:B------:R-:W-:Y:S01]  /*0030*/  BSSY B0, `(.L_x_0) ;  /* 0x0000010000007945 */ /* 0x000fe20003800000 */
[----:B------:R-:W1:Y:S01]  /*0040*/  S2R R16, SR_CTAID.X ;  /* 0x0000000000107919 */ /* 0x000e620000002500 */
[--C-:B0-----:R-:W-:Y:S02]  /*0050*/  SHF.R.U32.HI R0, RZ, 0x5, R14.reuse ;  /* 0x00000005ff007819 */ /* 0x101fe4000001160e */
[----:B------:R-:W-:-:S03]  /*0060*/  SHF.R.U32.HI R2, RZ, 0x7, R14 ;  /* 0x00000007ff027819 */ /* 0x000fc6000001160e */
[----:B------:R-:W0:Y:S04]  /*0070*/  SHFL.IDX PT, R3, R0, RZ, 0x1f ;  /* 0x00001fff00037589 */ /* 0x000e2800000e0000 */
[----:B------:R2:W3:Y:S01]  /*0080*/  SHFL.IDX PT, R10, R2, RZ, 0x1f ;  /* 0x00001fff020a7589 */ /* 0x0004e200000e0000 */
[----:B0-----:R-:W-:-:S13]  /*0090*/  ISETP.NE.OR P0, PT, R3, RZ, !P0 ;  /* 0x000000ff0300720c */ /* 0x001fda0004705670 */
[----:B-123--:R-:W-:Y:S05]  /*00a0*/  @P0 BRA `(.L_x_1) ;  /* 0x0000000000200947 */ /* 0x00efea0003800000 */
[----:B------:R-:W-:Y:S02]  /*00b0*/  ULDC.64 UR4, c[0x0][0x198] ;  /* 0x0000660000047ab9 */ /* 0x000fe40000000a00 */
[----:B------:R-:W-:Y:S02]  /*00c0*/  UIADD3 UR6, UP0, UR4, 0xf0, URZ ;  /* 0x000000f004067890 */ /* 0x000fe4000ff1e03f */
[----:B------:R-:W-:Y:S02]  /*00d0*/  UIADD3 UR4, UP1, UR4, 0x1f0, URZ ;  /* 0x000001f004047890 */ /* 0x000fe4000ff3e03f */
[----:B------:R-:W-:Y:S02]  /*00e0*/  UIADD3.X UR7, URZ, UR5, URZ, UP0, !UPT ;  /* 0x000000053f077290 */ /* 0x000fe400087fe43f */
[----:B------:R-:W-:-:S07]  /*00f0*/  UIADD3.X UR5, URZ, UR5, URZ, UP1, !UPT ;  /* 0x000000053f057290 */ /* 0x000fce0008ffe43f */
[----:B------:R0:W-:Y:S02]  /*0100*/  UTMACCTL.PF [UR6] ;  /* 0x00000000060079b9 */ /* 0x0001e40008040000 */
[----:B------:R0:W-:Y:S02]  /*0110*/  UTMACCTL.PF [UR4] ;  /* 0x00000000040079b9 */ /* 0x0001e40008040000 */
[----:B0-----:R-:W-:Y:S01]  /*0120*/  NOP ;  /* 0x0000000000007918 */ /* 0x001fe20000000000 */
.L_x_1:
[----:B------:R-:W-:Y:S05]  /*0130*/  BSYNC B0 ;  /* 0x0000000000007941 */ /* 0x000fea0003800000 */
.L_x_0:
[----:B------:R-:W0:Y:S01]  /*0140*/  SHFL.IDX PT, R0, R0, RZ, 0x1f ;  /* 0x00001fff00007589 */ /* 0x000e2200000e0000 */
[----:B------:R-:W-:Y:S02]  /*0150*/  SHF.R.S32.HI R5, RZ, 0x1f, R14 ;  /* 0x0000001fff057819 */ /* 0x000fe4000001140e */
[----:B------:R-:W-:Y:S01]  /*0160*/  I2FP.F32.U32 R6, R16 ;  /* 0x0000001000067245 */ /* 0x000fe20000201000 */
[----:B------:R-:W1:Y:S01]  /*0170*/  S2R R18, SR_CTAID.Y ;  /* 0x0000000000127919 */ /* 0x000e620000002600 */
[----:B------:R-:W-:-:S04]  /*0180*/  LEA.HI R5, R5, R14, RZ, 0x7 ;  /* 0x0000000e05057211 */ /* 0x000fc800078f38ff */
[----:B------:R-:W-:-:S05]  /*0190*/  LOP3.LUT R5, R5, 0xffffff80, RZ, 0xc0, !PT ;  /* 0xffffff8005057812 */ /* 0x000fca00078ec0ff */
[----:B------:R-:W-:-:S05]  /*01a0*/  IMAD.IADD R17, R14, 0x1, -R5 ;  /* 0x000000010e117824 */ /* 0x000fca00078e0a05 */
[----:B------:R-:W-:-:S04]  /*01b0*/  SHF.R.S32.HI R2, RZ, 0x1f, R17 ;  /* 0x0000001fff027819 */ /* 0x000fc80000011411 */
[----:B------:R-:W-:Y:S02]  /*01c0*/  LEA.HI R2, R2, R17, RZ, 0x3 ;  /* 0x0000001102027211 */ /* 0x000fe400078f18ff */
[----:B0-----:R-:W-:Y:S02]  /*01d0*/  ISETP.NE.AND P0, PT, R0, RZ, PT ;  /* 0x000000ff0000720c */ /* 0x001fe40003f05270 */
[--C-:B------:R-:W-:Y:S02]  /*01e0*/  SHF.R.S32.HI R4, RZ, 0x3, R2.reuse ;  /* 0x00000003ff047819 */ /* 0x100fe40000011402 */
[----:B------:R-:W-:Y:S02]  /*01f0*/  SHF.R.S32.HI R5, RZ, 0x1f, R2 ;  /* 0x0000001fff057819 */ /* 0x000fe40000011402 */
[----:B------:R-:W-:-:S07]  /*0200*/  SHF.R.S32.HI R7, RZ, 0x1f, R0 ;  /* 0x0000001fff077819 */ /* 0x000fce0000011400 */
[----:B-1----:R-:W-:Y:S05]  /*0210*/  @P0 BRA `(.L_x_2) ;  /* 0x0000000000d40947 */ /* 0x002fea0003800000 */
[----:B------:R-:W-:Y:S01]  /*0220*/  ELECT P0, URZ, PT ;  /* 0x00000000003f782f */ /* 0x000fe20003800000 */
[----:B------:R-:W-:-:S12]  /*0230*/  BSSY B0, `(.L_x_2) ;  /* 0x0000033000007945 */ /* 0x000fd80003800000 */
[----:B------:R-:W-:Y:S05]  /*0240*/  @!P0 BRA `(.L_x_3) ;  /* 0x0000000000c48947 */ /* 0x000fea0003800000 */
[----:B------:R-:W0:Y:S01]  /*0250*/  S2UR UR8, SR_CgaCtaId ;  /* 0x00000000000879c3 */ /* 0x000e220000008800 */
[----:B------:R-:W-:Y:S01]  /*0260*/  UMOV UR4, 0x400 ;  /* 0x0000040000047882 */ /* 0x000fe20000000000 */
[----:B------:R-:W-:Y:S01]  /*0270*/  UMOV UR5, 0x1 ;  /* 0x0000000100057882 */ /* 0x000fe20000000000 */
[----:B------:R-:W-:Y:S02]  /*0280*/  UMOV UR6, 0x2 ;  /* 0x0000000200067882 */ /* 0x000fe40000000000 */
[----:B------:R-:W-:-:S04]  /*0290*/  UIADD3 UR6, -UR6, 0x100000, URZ ;  /* 0x0010000006067890 */ /* 0x000fc8000fffe13f */
[----:B------:R-:W-:Y:S02]  /*02a0*/  USHF.L.U32 UR7, UR6, 0xb, URZ ;  /* 0x0000000b06077899 */ /* 0x000fe4000800063f */
[----:B------:R-:W-:Y:S02]  /*02b0*/  USHF.L.U32 UR6, UR6, 0x1, URZ ;  /* 0x0000000106067899 */ /* 0x000fe4000800063f */
[----:B0-----:R-:W-:Y:S02]  /*02c0*/  ULEA UR8, UR8, UR4, 0x18 ;  /* 0x0000000408087291 */ /* 0x001fe4000f8ec03f */
[----:B------:R-:W-:-:S04]  /*02d0*/  UIADD3 UR4, -UR5, 0x100000, URZ ;  /* 0x0010000005047890 */ /* 0x000fc8000fffe13f */
[----:B------:R-:W-:Y:S02]  /*02e0*/  USHF.L.U32 UR5, UR4, 0xb, URZ ;  /* 0x0000000b04057899 */ /* 0x000fe4000800063f */
[----:B------:R-:W-:Y:S01]  /*02f0*/  USHF.L.U32 UR4, UR4, 0x1, URZ ;  /* 0x0000000104047899 */ /* 0x000fe2000800063f */
[----:B------:R-:W0:Y:S11]  /*0300*/  FENCE.VIEW.ASYNC.S ;  /* 0x00000000000073c6 */ /* 0x000e360000000000 */
[----:B0-----:R0:W1:Y:S01]  /*0310*/  SYNCS.EXCH.64 URZ, [UR8+0x36000], UR4 ;  /* 0x03600004083f75b2 */ /* 0x0010620008000100 */
[----:B------:R0:W2:Y:S01]  /*0320*/  SYNCS.EXCH.64 URZ, [UR8+0x36090], UR6 ;  /* 0x03609006083f75b2 */ /* 0x0000a20008000100 */
[----:B------:R0:W3:Y:S01]  /*0330*/  SYNCS.EXCH.64 URZ, [UR8+0x36008], UR4 ;  /* 0x03600804083f75b2 */ /* 0x0000e20008000100 */
[----:B------:R0:W4:Y:S01]  /*0340*/  SYNCS.EXCH.64 URZ, [UR8+0x36098], UR6 ;  /* 0x03609806083f75b2 */ /* 0x0001220008000100 */
[----:B------:R0:W0:Y:S01]  /*0350*/  SYNCS.EXCH.64 URZ, [UR8+0x36010], UR4 ;  /* 0x03601004083f75b2 */ /* 0x0000220008000100 */
        /* <DEDUP_REMOVED lines=31> */
[----:B-1234-:R-:W-:Y:S01]  /*0550*/  NOP ;  /* 0x0000000000007918 */ /* 0x01efe20000000000 */
.L_x_3:
[----:B0-----:R-:W-:Y:S05]  /*0560*/  BSYNC B0 ;  /* 0x0000000000007941 */ /* 0x001fea0003800000 */
.L_x_2:
[----:B------:R-:W-:Y:S01]  /*0570*/  ULDC UR4, c[0x0][0x150] ;  /* 0x0000540000047ab9 */ /* 0x000fe20000000800 */
[----:B------:R-:W-:Y:S01]  /*0580*/  LEA.HI R5, R5, R4, RZ, 0x2 ;  /* 0x0000000405057211 */ /* 0x000fe200078f10ff */
[----:B------:R-:W-:Y:S01]  /*0590*/  FMUL R6, R6, UR4 ;  /* 0x0000000406067c20 */ /* 0x000fe20008400000 */
[----:B------:R-:W-:Y:S01]  /*05a0*/  LEA.HI R7, R7, R0, RZ, 0x2 ;  /* 0x0000000007077211 */ /* 0x000fe200078f10ff */
[----:B------:R-:W-:Y:S01]  /*05b0*/  ULDC UR4, c[0x0][0x154] ;  /* 0x0000550000047ab9 */ /* 0x000fe20000000800 */
[----:B------:R-:W-:Y:S01]  /*05c0*/  LOP3.LUT R5, R5, 0xfffffffc, RZ, 0xc0, !PT ;  /* 0xfffffffc05057812 */ /* 0x000fe200078ec0ff */
[----:B------:R-:W0:Y:S01]  /*05d0*/  LDC R11, c[0x0][0x140] ;  /* 0x00005000ff0b7b82 */ /* 0x000e220000000800 */
[----:B------:R-:W-:Y:S01]  /*05e0*/  LOP3.LUT R7, R7, 0x3ffffffc, RZ, 0xc0, !PT ;  /* 0x3ffffffc07077812 */ /* 0x000fe200078ec0ff */
[----:B------:R-:W1:Y:S01]  /*05f0*/  F2I.U32.TRUNC.NTZ R6, R6 ;  /* 0x0000000600067305 */ /* 0x000e62000020f000 */
[----:B------:R-:W-:Y:S01]  /*0600*/  I2FP.F32.U32 R2, R18 ;  /* 0x0000001200027245 */ /* 0x000fe20000201000 */
[----:B------:R-:W-:Y:S01]  /*0610*/  IMAD.IADD R5, R4, 0x1, -R5 ;  /* 0x0000000104057824 */ /* 0x000fe200078e0a05 */
[----:B------:R-:W-:Y:S01]  /*0620*/  LOP3.LUT P0, RZ, R17, 0x7, RZ, 0xc0, !PT ;  /* 0x0000000711ff7812 */ /* 0x000fe2000780c0ff */
[----:B------:R-:W-:Y:S01]  /*0630*/  IMAD.IADD R0, R0, 0x1, -R7 ;  /* 0x0000000100007824 */ /* 0x000fe200078e0a07 */
[----:B------:R-:W-:Y:S01]  /*0640*/  ISETP.NE.AND P3, PT, R10, 0x1, PT ;  /* 0x000000010a00780c */ /* 0x000fe20003f65270 */
[----:B------:R-:W-:Y:S01]  /*0650*/  FMUL R8, R2, UR4 ;  /* 0x0000000402087c20 */ /* 0x000fe20008400000 */
[----:B------:R-:W-:Y:S01]  /*0660*/  ULDC UR4, c[0x0][0x144] ;  /* 0x0000510000047ab9 */ /* 0x000fe20000000800 */
[----:B------:R-:W-:Y:S01]  /*0670*/  IMAD R5, R0, 0x4, R5 ;  /* 0x0000000400057824 */ /* 0x000fe200078e0205 */
[----:B------:R-:W-:Y:S01]  /*0680*/  NOP ;  /* 0x0000000000007918 */ /* 0x000fe20000000000 */
[----:B------:R-:W-:-:S02]  /*0690*/  NOP ;  /* 0x0000000000007918 */ /* 0x000fc40000000000 */
[----:B------:R-:W2:Y:S01]  /*06a0*/  F2I.U32.TRUNC.NTZ R8, R8 ;  /* 0x0000000800087305 */ /* 0x000ea2000020f000 */
[C---:B------:R-:W-:Y:S01]  /*06b0*/  LEA.HI R0, R5.reuse, R5, RZ, 0x1 ;  /* 0x0000000505007211 */ /* 0x040fe200078f08ff */
[C---:B------:R-:W-:Y:S02]  /*06c0*/  IMAD.SHL.U32 R2, R5.reuse, 0x4, RZ ;  /* 0x0000000405027824 */ /* 0x040fe400078e00ff */
[----:B-1----:R-:W-:Y:S01]  /*06d0*/  IMAD.MOV R7, RZ, RZ, -R6 ;  /* 0x000000ffff077224 */ /* 0x002fe200078e0a06 */
[----:B------:R-:W-:Y:S02]  /*06e0*/  LOP3.LUT R0, R0, 0xfffffffe, RZ, 0xc0, !PT ;  /* 0xfffffffe00007812 */ /* 0x000fe400078ec0ff */
[----:B------:R-:W-:Y:S01]  /*06f0*/  LOP3.LUT R2, R5, 0xc, R2, 0x78, !PT ;  /* 0x0000000c05027812 */ /* 0x000fe200078e7802 */
[----:B------:R-:W-:Y:S01]  /*0700*/  IMAD R7, R7, UR4, R16 ;  /* 0x0000000407077c24 */ /* 0x000fe2000f8e0210 */
[----:B------:R-:W-:Y:S01]  /*0710*/  ULDC UR4, c[0x0][0x148] ;  /* 0x0000520000047ab9 */ /* 0x000fe20000000800 */
[----:B------:R-:W-:Y:S01]  /*0720*/  IMAD.IADD R0, R5, 0x1, -R0 ;  /* 0x0000000105007824 */ /* 0x000fe200078e0a00 */
[----:B0-----:R-:W-:-:S02]  /*0730*/  ISETP.EQ.U32.AND P1, PT, R11, 0x1, PT ;  /* 0x000000010b00780c */ /* 0x001fc40003f22070 */
[----:B------:R-:W-:Y:S02]  /*0740*/  ISETP.LT.U32.AND P0, PT, R2, 0x2, !P0 ;  /* 0x000000020200780c */ /* 0x000fe40004701070 */
[----:B------:R-:W-:Y:S01]  /*0750*/  ISETP.NE.AND P4, PT, R0, R7, PT ;  /* 0x000000070000720c */ /* 0x000fe20003f85270 */
[----:B--2---:R-:W-:Y:S01]  /*0760*/  IMAD.MOV R5, RZ, RZ, -R8 ;  /* 0x000000ffff057224 */ /* 0x004fe200078e0a08 */
[----:B------:R-:W-:-:S03]  /*0770*/  SHF.R.S32.HI R0, RZ, 0x1f, R3 ;  /* 0x0000001fff007819 */ /* 0x000fc60000011403 */
[----:B------:R-:W-:Y:S01]  /*0780*/  IMAD R5, R5, UR4, R18 ;  /* 0x0000000405057c24 */ /* 0x000fe2000f8e0212 */
[----:B------:R-:W-:-:S04]  /*0790*/  LEA.HI R0, R0, R3, RZ, 0x2 ;  /* 0x0000000300007211 */ /* 0x000fc800078f10ff */
[----:B------:R-:W-:-:S03]  /*07a0*/  LOP3.LUT R0, R0, 0xfffffffc, RZ, 0xc0, !PT ;  /* 0xfffffffc00007812 */ /* 0x000fc600078ec0ff */
[----:B------:R-:W-:Y:S02]  /*07b0*/  @P4 LEA.HI R4, R2, R2, RZ, 0x1 ;  /* 0x0000000202044211 */ /* 0x000fe400078f08ff */
[----:B------:R-:W-:Y:S01]  /*07c0*/  IMAD.IADD R9, R3, 0x1, -R0 ;  /* 0x0000000103097824 */ /* 0x000fe200078e0a00 */
[----:B------:R-:W-:Y:S02]  /*07d0*/  SEL R0, RZ, 0x1, !P0 ;  /* 0x00000001ff007807 */ /* 0x000fe40004000000 */
[----:B------:R-:W-:Y:S02]  /*07e0*/  @P4 SHF.R.S32.HI R4, RZ, 0x1, R4 ;  /* 0x00000001ff044819 */ /* 0x000fe40000011404 */
[----:B------:R-:W-:Y:S02]  /*07f0*/  LOP3.LUT P2, RZ, R10, R9, RZ, 0xfc, !PT ;  /* 0x000000090aff7212 */ /* 0x000fe4000784fcff */
[----:B------:R-:W-:Y:S01]  /*0800*/  @P4 ISETP.NE.AND P5, PT, R4, R5, PT ;  /* 0x000000050400420c */ /* 0x000fe20003fa5270 */
[----:B------:R-:W-:Y:S01]  /*0810*/  IMAD.MOV.U32 R5, RZ, RZ, 0x1 ;  /* 0x00000001ff057424 */ /* 0x000fe200078e00ff */
[----:B------:R-:W-:-:S02]  /*0820*/  SEL R3, RZ, 0x1, P2 ;  /* 0x00000001ff037807 */ /* 0x000fc40001000000 */
[----:B------:R-:W-:Y:S02]  /*0830*/  @P4 SEL R5, RZ, 0x1, P5 ;  /* 0x00000001ff054807 */ /* 0x000fe40002800000 */
[----:B------:R-:W-:Y:S02]  /*0840*/  SEL R3, R3, 0x2, P3 ;  /* 0x0000000203037807 */ /* 0x000fe40001800000 */
[----:B------:R-:W-:Y:S01]  /*0850*/  LOP3.LUT R5, R5, R0, RZ, 0xc0, !PT ;  /* 0x0000000005057212 */ /* 0x000fe200078ec0ff */
[----:B------:R-:W-:Y:S06]  /*0860*/  @!P1 BRA `(.L_x_4) ;  /* 0x0000000000089947 */ /* 0x000fec0003800000 */
[----:B------:R-:W-:Y:S01]  /*0870*/  UCGABAR_ARV ;  /* 0x00000000000079c7 */ /* 0x000fe20008000000 */
[----:B------:R-:W-:Y:S05]  /*0880*/  BRA `(.L_x_5) ;  /* 0x0000000000047947 */ /* 0x000fea0003800000 */
.L_x_4:
[----:B------:R-:W-:Y:S01]  /*0890*/  NOP ;  /* 0x0000000000007918 */ /* 0x000fe20000000000 */
.L_x_5:
[----:B------:R-:W-:Y:S01]  /*08a0*/  ULDC.64 UR4, c[0x0][0x598] ;  /* 0x0001660000047ab9 */ /* 0x000fe20000000a00 */
[----:B------:R-:W-:Y:S01]  /*08b0*/  ULDC.64 UR12, c[0x0][0x208] ;  /* 0x00008200000c7ab9 */ /* 0x000fe20000000a00 */
[----:B------:R-:W-:-:S04]  /*08c0*/  ISETP.NE.U32.AND P0, PT, RZ, UR4, PT ;  /* 0x00000004ff007c0c */ /* 0x000fc8000bf05070 */
[----:B------:R-:W-:-:S13]  /*08d0*/  ISETP.NE.AND.EX P0, PT, RZ, UR5, PT, P0 ;  /* 0x00000005ff007c0c */ /* 0x000fda000bf05300 */
[----:B------:R-:W-:Y:S05]  /*08e0*/  @!P0 BRA `(.L_x_6) ;  /* 0x00000000001c8947 */ /* 0x000fea0003800000 */
[----:B------:R-:W0:Y:S02]  /*08f0*/  LDC.64 R6, c[0x0][0x598] ;  /* 0x00016600ff067b82 */ /* 0x000e240000000a00 */
[----:B0-----:R-:W2:Y:S02]  /*0900*/  LDG.E.64 R6, desc[UR12][R6.64] ;  /* 0x0000000c06067981 */ /* 0x001ea4000c1e1b00 */
[----:B--2---:R-:W-:-:S04]  /*0910*/  ISETP.NE.U32.AND P0, PT, R6, RZ, PT ;  /* 0x000000ff0600720c */ /* 0x004fc80003f05070 */
[----:B------:R-:W-:-:S13]  /*0920*/  ISETP.NE.AND.EX P0, PT, R7, RZ, PT, P0 ;  /* 0x000000ff0700720c */ /* 0x000fda0003f05300 */
[----:B------:R-:W-:Y:S05]  /*0930*/  @!P0 BRA `(.L_x_6) ;  /* 0x0000000000088947 */ /* 0x000fea0003800000 */
[----:B------:R0:W5:Y:S01]  /*0940*/  LD.E R0, desc[UR12][R6.64] ;  /* 0x0000000c06007980 */ /* 0x000162000c101900 */
[----:B------:R-:W-:Y:S05]  /*0950*/  BRA `(.L_x_7) ;  /* 0x0000000000207947 */ /* 0x000fea0003800000 */
.L_x_6:
[----:B------:R-:W-:Y:S02]  /*0960*/  ULDC.64 UR4, c[0x0][0x588] ;  /* 0x0001620000047ab9 */ /* 0x000fe40000000a00 */
[----:B------:R-:W-:-:S04]  /*0970*/  ISETP.NE.U32.AND P0, PT, RZ, UR4, PT ;  /* 0x00000004ff007c0c */ /* 0x000fc8000bf05070 */
[----:B------:R-:W-:-:S13]  /*0980*/  ISETP.NE.AND.EX P0, PT, RZ, UR5, PT, P0 ;  /* 0x00000005ff007c0c */ /* 0x000fda000bf05300 */
[----:B------:R-:W-:Y:S05]  /*0990*/  @!P0 BRA `(.L_x_8) ;  /* 0x00000000000c8947 */ /* 0x000fea0003800000 */
[----:B------:R-:W0:Y:S02]  /*09a0*/  LDC.64 R6, c[0x0][0x588] ;  /* 0x00016200ff067b82 */ /* 0x000e240000000a00 */
[----:B0-----:R1:W5:Y:S01]  /*09b0*/  LDG.E R0, desc[UR12][R6.64] ;  /* 0x0000000c06007981 */ /* 0x001362000c1e1900 */
[----:B------:R-:W-:Y:S05]  /*09c0*/  BRA `(.L_x_7) ;  /* 0x0000000000047947 */ /* 0x000fea0003800000 */
.L_x_8:
[----:B------:R-:W2:Y:S02]  /*09d0*/  LDC R0, c[0x0][0x580] ;  /* 0x00016000ff007b82 */ /* 0x000ea40000000800 */
.L_x_7:
[----:B------:R-:W-:Y:S02]  /*09e0*/  ULDC.64 UR4, c[0x0][0x5a0] ;  /* 0x0001680000047ab9 */ /* 0x000fe40000000a00 */
[----:B------:R-:W-:-:S04]  /*09f0*/  ISETP.NE.U32.AND P0, PT, RZ, UR4, PT ;  /* 0x00000004ff007c0c */ /* 0x000fc8000bf05070 */
[----:B------:R-:W-:-:S13]  /*0a00*/  ISETP.NE.AND.EX P0, PT, RZ, UR5, PT, P0 ;  /* 0x00000005ff007c0c */ /* 0x000fda000bf05300 */
[----:B------:R-:W-:Y:S05]  /*0a10*/  @!P0 BRA `(.L_x_9) ;  /* 0x00000000001c8947 */ /* 0x000fea0003800000 */
[----:B01----:R-:W0:Y:S02]  /*0a20*/  LDC.64 R6, c[0x0][0x5a0] ;  /* 0x00016800ff067b82 */ /* 0x003e240000000a00 */
[----:B0-----:R-:W3:Y:S02]  /*0a30*/  LDG.E.64 R6, desc[UR12][R6.64] ;  /* 0x0000000c06067981 */ /* 0x001ee4000c1e1b00 */
[----:B---3--:R-:W-:-:S04]  /*0a40*/  ISETP.NE.U32.AND P0, PT, R6, RZ, PT ;  /* 0x000000ff0600720c */ /* 0x008fc80003f05070 */
[----:B------:R-:W-:-:S13]  /*0a50*/  ISETP.NE.AND.EX P0, PT, R7, RZ, PT, P0 ;  /* 0x000000ff0700720c */ /* 0x000fda0003f05300 */
[----:B------:R-:W-:Y:S05]  /*0a60*/  @!P0 BRA `(.L_x_9) ;  /* 0x0000000000088947 */ /* 0x000fea0003800000 */
[----:B------:R0:W5:Y:S01]  /*0a70*/  LD.E R4, desc[UR12][R6.64] ;  /* 0x0000000c06047980 */ /* 0x000162000c101900 */
[----:B------:R-:W-:Y:S05]  /*0a80*/  BRA `(.L_x_10) ;  /* 0x0000000000207947 */ /* 0x000fea0003800000 */
.L_x_9:
[----:B------:R-:W-:Y:S02]  /*0a90*/  ULDC.64 UR4, c[0x0][0x590] ;  /* 0x0001640000047ab9 */ /* 0x000fe40000000a00 */
[----:B------:R-:W-:-:S04]  /*0aa0*/  ISETP.NE.U32.AND P0, PT, RZ, UR4, PT ;  /* 0x00000004ff007c0c */ /* 0x000fc8000bf05070 */
[----:B------:R-:W-:-:S13]  /*0ab0*/  ISETP.NE.AND.EX P0, PT, RZ, UR5, PT, P0 ;  /* 0x00000005ff007c0c */ /* 0x000fda000bf05300 */
[----:B------:R-:W-:Y:S05]  /*0ac0*/  @!P0 BRA `(.L_x_11) ;  /* 0x00000000000c8947 */ /* 0x000fea0003800000 */
[----:B01----:R-:W0:Y:S02]  /*0ad0*/  LDC.64 R6, c[0x0][0x590] ;  /* 0x00016400ff067b82 */ /* 0x003e240000000a00 */
[----:B0-----:R1:W5:Y:S01]  /*0ae0*/  LDG.E R4, desc[UR12][R6.64] ;  /* 0x0000000c06047981 */ /* 0x001362000c1e1900 */
[----:B------:R-:W-:Y:S05]  /*0af0*/  BRA `(.L_x_10) ;  /* 0x0000000000047947 */ /* 0x000fea0003800000 */
.L_x_11:
[----:B------:R-:W3:Y:S02]  /*0b00*/  LDC R4, c[0x0][0x584] ;  /* 0x00016100ff047b82 */ /* 0x000ee40000000800 */
.L_x_10:
[----:B01----:R-:W0:Y:S08]  /*0b10*/  LDC R6, c[0x0][0x4c0] ;  /* 0x00013000ff067b82 */ /* 0x003e300000000800 */
[----:B------:R-:W1:Y:S01]  /*0b20*/  LDC R19, c[0x0][0x4c4] ;  /* 0x00013100ff137b82 */ /* 0x000e620000000800 */
[----:B0-----:R-:W-:-:S05]  /*0b30*/  VIADD R6, R6, 0x7f ;  /* 0x0000007f06067836 */ /* 0x001fca0000000000 */
[----:B------:R-:W-:Y:S02]  /*0b40*/  SHF.R.S32.HI R7, RZ, 0x1f, R6 ;  /* 0x0000001fff077819 */ /* 0x000fe40000011406 */
[----:B-1----:R-:W-:Y:S02]  /*0b50*/  IABS R15, R19 ;  /* 0x00000013000f7213 */ /* 0x002fe40000000000 */
[----:B------:R-:W-:Y:S02]  /*0b60*/  LEA.HI R7, R7, R6, RZ, 0x7 ;  /* 0x0000000607077211 */ /* 0x000fe400078f38ff */
[----:B------:R-:W0:Y:S02]  /*0b70*/  I2F.RP R12, R15 ;  /* 0x0000000f000c7306 */ /* 0x000e240000209400 */
[----:B------:R-:W-:-:S04]  /*0b80*/  SHF.R.S32.HI R11, RZ, 0x7, R7 ;  /* 0x00000007ff0b7819 */ /* 0x000fc80000011407 */
[-C--:B------:R-:W-:Y:S02]  /*0b90*/  IABS R20, R11.reuse ;  /* 0x0000000b00147213 */ /* 0x080fe40000000000 */
[----:B------:R-:W-:Y:S02]  /*0ba0*/  IABS R21, R11 ;  /* 0x0000000b00157213 */ /* 0x000fe40000000000 */
[----:B------:R-:W1:Y:S08]  /*0bb0*/  I2F.RP R8, R20 ;  /* 0x0000001400087306 */ /* 0x000e700000209400 */
[----:B0-----:R-:W-:Y:S08]  /*0bc0*/  MUFU.RCP R12, R12 ;  /* 0x0000000c000c7308 */ /* 0x001ff00000001000 */
[----:B-1----:R-:W0:Y:S02]  /*0bd0*/  MUFU.RCP R8, R8 ;  /* 0x0000000800087308 */ /* 0x002e240000001000 */
[----:B0-----:R-:W-:Y:S01]  /*0be0*/  VIADD R6, R8, 0xffffffe ;  /* 0x0ffffffe08067836 */ /* 0x001fe20000000000 */
[----:B------:R-:W-:-:S05]  /*0bf0*/  IABS R8, R18 ;  /* 0x0000001200087213 */ /* 0x000fca0000000000 */
[----:B------:R0:W1:Y:S02]  /*0c00*/  F2I.FTZ.U32.TRUNC.NTZ R7, R6 ;  /* 0x0000000600077305 */ /* 0x000064000021f000 */
[----:B0-----:R-:W-:Y:S02]  /*0c10*/  IMAD.MOV.U32 R6, RZ, RZ, RZ ;  /* 0x000000ffff067224 */ /* 0x001fe400078e00ff */
[----:B-1----:R-:W-:-:S04]  /*0c20*/  IMAD.MOV R13, RZ, RZ, -R7 ;  /* 0x000000ffff0d7224 */ /* 0x002fc800078e0a07 */
[----:B------:R-:W-:-:S04]  /*0c30*/  IMAD R13, R13, R20, RZ ;  /* 0x000000140d0d7224 */ /* 0x000fc800078e02ff */
[----:B------:R-:W-:-:S04]  /*0c40*/  IMAD.HI.U32 R7, R7, R13, R6 ;  /* 0x0000000d07077227 */ /* 0x000fc800078e0006 */
[----:B------:R-:W-:Y:S02]  /*0c50*/  IMAD.MOV R13, RZ, RZ, -R21 ;  /* 0x000000ffff0d7224 */ /* 0x000fe400078e0a15 */
[----:B------:R-:W-:-:S04]  /*0c60*/  IMAD.HI.U32 R6, R7, R8, RZ ;  /* 0x0000000807067227 */ /* 0x000fc800078e00ff */
[----:B------:R-:W-:Y:S01]  /*0c70*/  IMAD R7, R6, R13, R8 ;  /* 0x0000000d06077224 */ /* 0x000fe200078e0208 */
[----:B------:R-:W-:Y:S01]  /*0c80*/  LOP3.LUT R8, R18, R11, RZ, 0x3c, !PT ;  /* 0x0000000b12087212 */ /* 0x000fe200078e3cff */
[----:B------:R-:W-:-:S03]  /*0c90*/  VIADD R13, R12, 0xffffffe ;  /* 0x0ffffffe0c0d7836 */ /* 0x000fc60000000000 */
[----:B------:R-:W-:Y:S02]  /*0ca0*/  ISETP.GT.U32.AND P2, PT, R20, R7, PT ;  /* 0x000000071400720c */ /* 0x000fe40003f44070 */
[----:B------:R-:W-:-:S11]  /*0cb0*/  ISETP.GE.AND P3, PT, R8, RZ, PT ;  /* 0x000000ff0800720c */ /* 0x000fd60003f66270 */
[----:B------:R-:W-:Y:S02]  /*0cc0*/  @!P2 IMAD.IADD R7, R7, 0x1, -R20 ;  /* 0x000000010707a824 */ /* 0x000fe400078e0a14 */
[----:B------:R-:W-:Y:S01]  /*0cd0*/  @!P2 VIADD R6, R6, 0x1 ;  /* 0x000000010606a836 */ /* 0x000fe20000000000 */
[----:B------:R-:W-:Y:S02]  /*0ce0*/  ISETP.NE.AND P2, PT, R11, RZ, PT ;  /* 0x000000ff0b00720c */ /* 0x000fe40003f45270 */
[----:B------:R-:W-:Y:S02]  /*0cf0*/  ISETP.GE.U32.AND P0, PT, R7, R20, PT ;  /* 0x000000140700720c */ /* 0x000fe40003f06070 */
[----:B------:R-:W0:Y:S11]  /*0d00*/  F2I.FTZ.U32.TRUNC.NTZ R7, R13 ;  /* 0x0000000d00077305 */ /* 0x000e36000021f000 */
[----:B------:R-:W-:-:S04]  /*0d10*/  @P0 VIADD R6, R6, 0x1 ;  /* 0x0000000106060836 */ /* 0x000fc80000000000 */
[----:B------:R-:W-:Y:S02]  /*0d20*/  IMAD.MOV.U32 R20, RZ, RZ, R6 ;  /* 0x000000ffff147224 */ /* 0x000fe400078e0006 */
[----:B0-----:R-:W-:Y:S02]  /*0d30*/  IMAD.MOV R6, RZ, RZ, -R7 ;  /* 0x000000ffff067224 */ /* 0x001fe400078e0a07 */
[----:B------:R-:W-:Y:S01]  /*0d40*/  @!P3 IMAD.MOV R20, RZ, RZ, -R20 ;  /* 0x000000ffff14b224 */ /* 0x000fe200078e0a14 */
[----:B------:R-:W-:Y:S01]  /*0d50*/  @!P2 LOP3.LUT R20, RZ, R11, RZ, 0x33, !PT ;  /* 0x0000000bff14a212 */ /* 0x000fe200078e33ff */
[----:B------:R-:W-:Y:S02]  /*0d60*/  IMAD R21, R6, R15, RZ ;  /* 0x0000000f06157224 */ /* 0x000fe400078e02ff */
[----:B------:R-:W-:Y:S01]  /*0d70*/  IMAD.MOV.U32 R6, RZ, RZ, RZ ;  /* 0x000000ffff067224 */ /* 0x000fe200078e00ff */
[----:B------:R-:W-:-:S03]  /*0d80*/  IABS R8, R20 ;  /* 0x0000001400087213 */ /* 0x000fc60000000000 */
[----:B------:R-:W-:-:S04]  /*0d90*/  IMAD.HI.U32 R6, R7, R21, R6 ;  /* 0x0000001507067227 */ /* 0x000fc800078e0006 */
[----:B------:R-:W-:-:S04]  /*0da0*/  IMAD.MOV.U32 R7, RZ, RZ, R8 ;  /* 0x000000ffff077224 */ /* 0x000fc800078e0008 */
[----:B------:R-:W-:-:S04]  /*0db0*/  IMAD.HI.U32 R8, R6, R7, RZ ;  /* 0x0000000706087227 */ /* 0x000fc800078e00ff */
[----:B------:R-:W-:-:S04]  /*0dc0*/  IMAD.MOV R6, RZ, RZ, -R8 ;  /* 0x000000ffff067224 */ /* 0x000fc800078e0a08 */
[----:B------:R-:W-:-:S05]  /*0dd0*/  IMAD R6, R15, R6, R7 ;  /* 0x000000060f067224 */ /* 0x000fca00078e0207 */
[----:B------:R-:W-:-:S13]  /*0de0*/  ISETP.GT.U32.AND P2, PT, R15, R6, PT ;  /* 0x000000060f00720c */ /* 0x000fda0003f44070 */
[----:B------:R-:W-:Y:S02]  /*0df0*/  @!P2 IMAD.IADD R6, R6, 0x1, -R15 ;  /* 0x000000010606a824 */ /* 0x000fe400078e0a0f */
[----:B------:R-:W-:Y:S01]  /*0e00*/  @!P2 VIADD R8, R8, 0x1 ;  /* 0x000000010808a836 */ /* 0x000fe20000000000 */
[----:B------:R-:W-:Y:S02]  /*0e10*/  ISETP.NE.AND P2, PT, R19, RZ, PT ;  /* 0x000000ff1300720c */ /* 0x000fe40003f45270 */
[----:B------:R-:W-:Y:S02]  /*0e20*/  ISETP.GE.U32.AND P0, PT, R6, R15, PT ;  /* 0x0000000f0600720c */ /* 0x000fe40003f06070 */
[----:B------:R-:W-:-:S04]  /*0e30*/  LOP3.LUT R6, R20, R19, RZ, 0x3c, !PT ;  /* 0x0000001314067212 */ /* 0x000fc800078e3cff */
[----:B------:R-:W-:Y:S01]  /*0e40*/  ISETP.GE.AND P3, PT, R6, RZ, PT ;  /* 0x000000ff0600720c */ /* 0x000fe20003f66270 */
[----:B------:R-:W-:-:S04]  /*0e50*/  IMAD.MOV R6, RZ, RZ, -R20 ;  /* 0x000000ffff067224 */ /* 0x000fc800078e0a14 */
[----:B------:R-:W-:Y:S02]  /*0e60*/  IMAD R6, R11, R6, R18 ;  /* 0x000000060b067224 */ /* 0x000fe400078e0212 */
[----:B------:R-:W-:-:S06]  /*0e70*/  @P0 VIADD R8, R8, 0x1 ;  /* 0x0000000108080836 */ /* 0x000fcc0000000000 */
[----:B------:R-:W-:Y:S01]  /*0e80*/  @!P3 IMAD.MOV R8, RZ, RZ, -R8 ;  /* 0x000000ffff08b224 */ /* 0x000fe200078e0a08 */
[----:B------:R-:W-:-:S05]  /*0e90*/  @!P2 LOP3.LUT R8, RZ, R19, RZ, 0x33, !PT ;  /* 0x00000013ff08a212 */ /* 0x000fca00078e33ff */
[----:B------:R-:W-:-:S04]  /*0ea0*/  IMAD.MOV R12, RZ, RZ, -R8 ;  /* 0x000000ffff0c7224 */ /* 0x000fc800078e0a08 */
[----:B------:R-:W-:Y:S01]  /*0eb0*/  IMAD R15, R19, R12, R20 ;  /* 0x0000000c130f7224 */ /* 0x000fe200078e0214 */
[----:B------:R-:W-:Y:S06]  /*0ec0*/  @!P1 BRA `(.L_x_12) ;  /* 0x00000000000c9947 */ /* 0x000fec0003800000 */
[----:B------:R-:W-:Y:S01]  /*0ed0*/  UCGABAR_WAIT ;  /* 0x0000000000007dc7 */ /* 0x000fe20008000000 */
[----:B------:R-:W-:Y:S01]  /*0ee0*/  CCTL.IVALL ;  /* 0x00000000ff00798f */ /* 0x000fe20002000000 */
[----:B------:R-:W-:Y:S05]  /*0ef0*/  BRA `(.L_x_13) ;  /* 0x0000000000047947 */ /* 0x000fea0003800000 */
.L_x_12:
[----:B------:R-:W-:Y:S06]  /*0f00*/  BAR.SYNC.DEFER_BLOCKING 0x0 ;  /* 0x0000000000007b1d */ /* 0x000fec0000010000 */
.L_x_13:
[----:B------:R-:W0:Y:S01]  /*0f10*/  LDC R11, c[0x0][0x290] ;  /* 0x0000a400ff0b7b82 */ /* 0x000e220000000800 */
[----:B------:R-:W-:Y:S01]  /*0f20*/  ISETP.NE.AND P0, PT, R10, RZ, PT ;  /* 0x000000ff0a00720c */ /* 0x000fe20003f05270 */
[----:B0-----:R-:W-:-:S05]  /*0f30*/  VIADD R7, R11, 0x1f ;  /* 0x0000001f0b077836 */ /* 0x001fca0000000000 */
[----:B------:R-:W-:-:S04]  /*0f40*/  SHF.R.S32.HI R12, RZ, 0x1f, R7 ;  /* 0x0000001fff0c7819 */ /* 0x000fc80000011407 */
[----:B------:R-:W-:-:S04]  /*0f50*/  LEA.HI R7, R12, R7, RZ, 0x5 ;  /* 0x000000070c077211 */ /* 0x000fc800078f28ff */
[----:B------:R-:W-:Y:S01]  /*0f60*/  SHF.R.S32.HI R7, RZ, 0x5, R7 ;  /* 0x00000005ff077819 */ /* 0x000fe20000011407 */
[----:B------:R-:W-:Y:S06]  /*0f70*/  @!P0 BRA `(.L_x_14) ;  /* 0x00000050002c8947 */ /* 0x000fec0003800000 */
[----:B------:R-:W-:-:S13]  /*0f80*/  ISETP.NE.AND P0, PT, R10, 0x1, PT ;  /* 0x000000010a00780c */ /* 0x000fda0003f05270 */
[----:B------:R-:W-:Y:S05]  /*0f90*/  @P0 EXIT ;  /* 0x000000000000094d */ /* 0x000fea0003800000 */
[----:B------:R-:W-:Y:S01]  /*0fa0*/  ISETP.GE.AND P0, PT, R11, 0x1, PT ;  /* 0x000000010b00780c */ /* 0x000fe20003f06270 */
[----:B------:R-:W-:Y:S01]  /*0fb0*/  UMOV UR4, URZ ;  /* 0x0000003f00047c82 */ /* 0x000fe20008000000 */
[----:B------:R-:W-:Y:S02]  /*0fc0*/  CS2R R86, SRZ ;  /* 0x0000000000567805 */ /* 0x000fe4000001ff00 */
[----:B------:R-:W-:Y:S02]  /*0fd0*/  CS2R R24, SRZ ;  /* 0x0000000000187805 */ /* 0x000fe4000001ff00 */
[----:B------:R-:W-:Y:S02]  /*0fe0*/  CS2R R26, SRZ ;  /* 0x00000000001a7805 */ /* 0x000fe4000001ff00 */
[----:B------:R-:W-:Y:S02]  /*0ff0*/  CS2R R28, SRZ ;  /* 0x00000000001c7805 */ /* 0x000fe4000001ff00 */
[----:B------:R-:W-:-:S02]  /*1000*/  CS2R R30, SRZ ;  /* 0x00000000001e7805 */ /* 0x000fc4000001ff00 */
[----:B------:R-:W-:Y:S02]  /*1010*/  CS2R R32, SRZ ;  /* 0x0000000000207805 */ /* 0x000fe4000001ff00 */
        /* <DEDUP_REMOVED lines=25> */
[----:B------:R-:W-:Y:S01]  /*11b0*/  CS2R R84, SRZ ;  /* 0x0000000000547805 */ /* 0x000fe2000001ff00 */
[----:B------:R-:W-:Y:S06]  /*11c0*/  @!P0 BRA `(.L_x_15) ;  /* 0x0000000000748947 */ /* 0x000fec0003800000 */
[----:B------:R-:W-:-:S04]  /*11d0*/  LOP3.LUT R9, R3, 0x1, RZ, 0xfc, !PT ;  /* 0x0000000103097812 */ /* 0x000fc800078efcff */
[----:B------:R-:W-:-:S13]  /*11e0*/  ISETP.NE.AND P0, PT, R9, 0x3, PT ;  /* 0x000000030900780c */ /* 0x000fda0003f05270 */
[----:B------:R-:W-:Y:S05]  /*11f0*/  @!P0 BRA `(.L_x_16) ;  /* 0x0000000000048947 */ /* 0x000fea0003800000 */
[----:B------:R-:W-:Y:S01]  /*1200*/  BPT.TRAP 0x1 ;  /* 0x000000040000795c */ /* 0x000fe20000300000 */
.L_x_16:
[----:B------:R-:W0:Y:S01]  /*1210*/  S2UR UR5, SR_CgaCtaId ;  /* 0x00000000000579c3 */ /* 0x000e220000008800 */
[----:B------:R-:W-:Y:S01]  /*1220*/  SHF.L.U32 R9, RZ, 0x1f, RZ ;  /* 0x0000001fff097819 */ /* 0x000fe200000006ff */
[----:B------:R-:W-:Y:S02]  /*1230*/  UMOV UR4, 0x400 ;  /* 0x0000040000047882 */ /* 0x000fe40000000000 */
[----:B0-----:R-:W-:-:S12]  /*1240*/  ULEA UR6, UR5, UR4, 0x18 ;  /* 0x0000000405067291 */ /* 0x001fd8000f8ec03f */
.L_x_17:
[----:B0-----:R-:W-:-:S04]  /*1250*/  IMAD.U32 R10, RZ, RZ, UR6 ;  /* 0x00000006ff0a7e24 */ /* 0x001fc8000f8e00ff */
[----:B------:R0:W1:Y:S03]  /*1260*/  SYNCS.PHASECHK.TRANS64.TRYWAIT P0, [R10+URZ+0x36000], R9 ;  /* 0x036000090a0075a7 */ /* 0x000066000800017f */
[----:B-1----:R-:W-:Y:S05]  /*1270*/  @!P0 NANOSLEEP.SYNCS 0x989680 ;  /* 0x009896800000895d */ /* 0x002fea0003900000 */
[----:B------:R-:W1:Y:S02]  /*1280*/  @!P0 SYNCS.PHASECHK.TRANS64 P0, [R10+URZ+0x36000], R9 ;  /* 0x036000090a0085a7 */ /* 0x000e64000800007f */
[----:B-1----:R-:W-:Y:S05]  /*1290*/  @!P0 BRA `(.L_x_17) ;  /* 0xfffffffc00ec8947 */ /* 0x002fea000383ffff */
[----:B------:R-:W-:Y:S01]  /*12a0*/  UIADD3 UR4, UR6, 0x12000, URZ ;  /* 0x0001200006047890 */ /* 0x000fe2000fffe03f */
[----:B------:R-:W-:Y:S01]  /*12b0*/  WARPGROUP.ARRIVE ;  /* 0x00000000000079c5 */ /* 0x000fe20000000000 */
[----:B------:R-:W-:Y:S02]  /*12c0*/  UMOV UR7, 0x40000040 ;  /* 0x4000004000077882 */ /* 0x000fe40000000000 */
[----:B------:R-:W-:Y:S02]  /*12d0*/  USHF.R.U32.HI UR5, URZ, 0x4, UR4 ;  /* 0x000000043f057899 */ /* 0x000fe40008011604 */
[----:B------:R-:W-:Y:S02]  /*12e0*/  USHF.R.U32.HI UR4, URZ, 0x4, UR6 ;  /* 0x000000043f047899 */ /* 0x000fe40008011606 */
[----:B------:R-:W-:Y:S02]  /*12f0*/  ULOP3.LUT UR5, UR5, 0x3fff, URZ, 0xc0, !UPT ;  /* 0x00003fff05057892 */ /* 0x000fe4000f8ec03f */
[----:B------:R-:W-:-:S02]  /*1300*/  ULOP3.LUT UR4, UR4, 0x3fff, URZ, 0xc0, !UPT ;  /* 0x00003fff04047892 */ /* 0x000fc4000f8ec03f */
[----:B------:R-:W-:-:S03]  /*1310*/  ULOP3.LUT UR6, UR5, 0x1000000, URZ, 0xfc, !UPT ;  /* 0x0100000005067892 */ /* 0x000fc6000f8efc3f */
[----:B------:R-:W-:-:S06]  /*1320*/  UMOV UR5, 0x40000040 ;  /* 0x4000004000057882 */ /* 0x000fcc0000000000 */
[----:B------:R-:W-:Y:S01]  /*1330*/  HGMMA.64x128x16.F32.BF16 R24, gdesc[UR4].tnspA.tnspB, RZ, !UPT ;  /* 0x61e00000041879f0 */ /* 0x000fe2000c7018ff */
[----:B------:R-:W-:Y:S02]  /*1340*/  UIADD3 UR4, UR4, 0x80, URZ ;  /* 0x0000008004047890 */ /* 0x000fe4000fffe03f */
[----:B------:R-:W-:Y:S01]  /*1350*/  UIADD3 UR6, UR6, 0x80, URZ ;  /* 0x0000008006067890 */ /* 0x000fe2000fffe03f */
[----:B------:R-:W-:Y:S01]  /*1360*/  UMOV UR5, 0x40000040 ;  /* 0x4000004000057882 */ /* 0x000fe20000000000 */
[----:B------:R-:W-:-:S07]  /*1370*/  UMOV UR7, 0x40000040 ;  /* 0x4000004000077882 */ /* 0x000fce0000000000 */
[----:B------:R-:W-:Y:S01]  /*1380*/  HGMMA.64x128x16.F32.BF16 R24, gdesc[UR4].tnspA.tnspB, R24, gsb0 ;  /* 0x61e00000041879f0 */ /* 0x000fe20008001818 */
[----:B------:R-:W-:-:S05]  /*1390*/  UMOV UR4, 0x1 ;  /* 0x0000000100047882 */ /* 0x000fca0000000000 */
.L_x_15:
[----:B0-----:R-:W-:-:S05]  /*13a0*/  VIMNMX R10, R7, 0x1, PT ;  /* 0x00000001070a7848 */ /* 0x001fca0003fe0100 */
[----:B------:R-:W-:-:S05]  /*13b0*/  IMAD.IADD R7, R7, 0x1, -R10 ;  /* 0x0000000107077824 */ /* 0x000fca00078e0a0a */
[----:B------:R-:W-:-:S13]  /*13c0*/  ISETP.GE.AND P0, PT, R7, 0x1, PT ;  /* 0x000000010700780c */ /* 0x000fda0003f06270 */
[----:B------:R-:W-:Y:S05]  /*13d0*/  @!P0 BRA `(.L_x_18) ;  /* 0x0000000000e88947 */ /* 0x000fea0003800000 */
[----:B------:R-:W0:Y:S01]  /*13e0*/  S2UR UR6, SR_CgaCtaId ;  /* 0x00000000000679c3 */ /* 0x000e220000008800 */
[----:B------:R-:W-:Y:S01]  /*13f0*/  UMOV UR5, 0x400 ;  /* 0x0000040000057882 */ /* 0x000fe20000000000 */
[----:B------:R-:W-:Y:S01]  /*1400*/  LOP3.LUT R14, R3, 0x1, RZ, 0xfc, !PT ;  /* 0x00000001030e7812 */ /* 0x000fe200078efcff */
[----:B------:R-:W-:Y:S01]  /*1410*/  IMAD.MOV.U32 R13, RZ, RZ, RZ ;  /* 0x000000ffff0d7224 */ /* 0x000fe200078e00ff */
[----:B------:R-:W-:Y:S01]  /*1420*/  UISETP.NE.U32.AND UP0, UPT, UR4, URZ, UPT ;  /* 0x0000003f0400728c */ /* 0x000fe2000bf05070 */
[----:B------:R-:W-:Y:S02]  /*1430*/  IMAD.MOV.U32 R9, RZ, RZ, R7 ;  /* 0x000000ffff097224 */ /* 0x000fe400078e0007 */
[----:B------:R-:W-:Y:S01]  /*1440*/  IMAD.MOV.U32 R10, RZ, RZ, RZ ;  /* 0x000000ffff0a7224 */ /* 0x000fe200078e00ff */
[----:B0-----:R-:W-:-:S04]  /*1450*/  ULEA UR5, UR6, UR5, 0x18 ;  /* 0x0000000506057291 */ /* 0x001fc8000f8ec03f */
[----:B------:R-:W-:-:S04]  /*1460*/  UIADD3 UR6, UR5, 0x12000, URZ ;  /* 0x0001200005067890 */ /* 0x000fc8000fffe03f */
[----:B------:R-:W-:Y:S02]  /*1470*/  USHF.R.U32.HI UR7, URZ, 0x4, UR6 ;  /* 0x000000043f077899 */ /* 0x000fe40008011606 */
[----:B------:R-:W-:Y:S02]  /*1480*/  USHF.R.U32.HI UR6, URZ, 0x4, UR5 ;  /* 0x000000043f067899 */ /* 0x000fe40008011605 */
[----:B------:R-:W-:Y:S02]  /*1490*/  ULOP3.LUT UR7, UR7, 0x3fff, URZ, 0xc0, !UPT ;  /* 0x00003fff07077892 */ /* 0x000fe4000f8ec03f */
[----:B------:R-:W-:Y:S02]  /*14a0*/  ULOP3.LUT UR6, UR6, 0x3fff, URZ, 0xc0, !UPT ;  /* 0x00003fff06067892 */ /* 0x000fe4000f8ec03f */
[----:B------:R-:W-:-:S12]  /*14b0*/  ULOP3.LUT UR7, UR7, 0x1000000, URZ, 0xfc, !UPT ;  /* 0x0100000007077892 */ /* 0x000fd8000f8efc3f */
.L_x_23:
[----:B------:R-:W-:-:S13]  /*14c0*/  ISETP.NE.AND P1, PT, R14, 0x3, PT ;  /* 0x000000030e00780c */ /* 0x000fda0003f25270 */
[----:B------:R-:W-:Y:S05]  /*14d0*/  @!P1 BRA `(.L_x_19) ;  /* 0x0000000000049947 */ /* 0x000fea0003800000 */
[----:B------:R-:W-:Y:S01]  /*14e0*/  BPT.TRAP 0x1 ;  /* 0x000000040000795c */ /* 0x000fe20000300000 */
.L_x_19:
[----:B------:R-:W-:Y:S01]  /*14f0*/  SHF.L.U32 R11, R13, 0x1f, RZ ;  /* 0x0000001f0d0b7819 */ /* 0x000fe200000006ff */
[----:B------:R-:W-:-:S12]  /*1500*/  ULEA UR8, UR4, UR5, 0x3 ;  /* 0x0000000504087291 */ /* 0x000fd8000f8e183f */
.L_x_20:
[----:B0-----:R-:W-:-:S04]  /*1510*/  IMAD.U32 R12, RZ, RZ, UR8 ;  /* 0x00000008ff0c7e24 */ /* 0x001fc8000f8e00ff */
[----:B------:R0:W1:Y:S03]  /*1520*/  SYNCS.PHASECHK.TRANS64.TRYWAIT P0, [R12+URZ+0x36000], R11 ;  /* 0x0360000b0c0075a7 */ /* 0x000066000800017f */
[----:B-1----:R-:W-:Y:S05]  /*1530*/  @!P0 NANOSLEEP.SYNCS 0x989680 ;  /* 0x009896800000895d */ /* 0x002fea0003900000 */
[----:B------:R-:W1:Y:S02]  /*1540*/  @!P0 SYNCS.PHASECHK.TRANS64 P0, [R12+URZ+0x36000], R11 ;  /* 0x0360000b0c0085a7 */ /* 0x000e64000800007f */
[----:B-1----:R-:W-:Y:S05]  /*1550*/  @!P0 BRA `(.L_x_20) ;  /* 0xfffffffc00ec8947 */ /* 0x002fea000383ffff */
[----:B------:R-:W-:Y:S01]  /*1560*/  ULEA UR8, UR4, UR6, 0x8 ;  /* 0x0000000604087291 */ /* 0x000fe2000f8e403f */
[----:B------:R-:W-:Y:S01]  /*1570*/  WARPGROUP.ARRIVE ;  /* 0x00000000000079c5 */ /* 0x000fe20000000000 */
[----:B------:R-:W-:Y:S01]  /*1580*/  ULEA UR10, UR4, UR7, 0x9 ;  /* 0x00000007040a7291 */ /* 0x000fe2000f8e483f */
[----:B------:R-:W-:Y:S01]  /*1590*/  UMOV UR9, 0x40000040 ;  /* 0x4000004000097882 */ /* 0x000fe20000000000 */
[----:B------:R-:W-:-:S07]  /*15a0*/  UMOV UR11, 0x40000040 ;  /* 0x40000040000b7882 */ /* 0x000fce0000000000 */
[----:B------:R-:W-:Y:S01]  /*15b0*/  HGMMA.64x128x16.F32.BF16 R24, gdesc[UR8].tnspA.tnspB, R24, UP0 ;  /* 0x61e00000081879f0 */ /* 0x000fe2000bf01818 */
[----:B------:R-:W-:Y:S02]  /*15c0*/  UIADD3 UR8, UR8, 0x80, URZ ;  /* 0x0000008008087890 */ /* 0x000fe4000fffe03f */
[----:B------:R-:W-:Y:S01]  /*15d0*/  UIADD3 UR10, UR10, 0x80, URZ ;  /* 0x000000800a0a7890 */ /* 0x000fe2000fffe03f */
[----:B------:R-:W-:Y:S01]  /*15e0*/  UMOV UR9, 0x40000040 ;  /* 0x4000004000097882 */ /* 0x000fe20000000000 */
[----:B------:R-:W-:-:S07]  /*15f0*/  UMOV UR11, 0x40000040 ;  /* 0x40000040000b7882 */ /* 0x000fce0000000000 */
[----:B------:R-:W-:Y:S03]  /*1600*/  HGMMA.64x128x16.F32.BF16 R24, gdesc[UR8].tnspA.tnspB, R24, gsb0 ;  /* 0x61e00000081879f0 */ /* 0x000fe60008001818 */
[----:B------:R-:W-:Y:S02]  /*1610*/  WARPGROUP.DEPBAR.LE gsb0, 0x1 ;  /* 0x00008000000079c5 */ /* 0x000fe40000010100 */
[----:B------:R-:W-:Y:S05]  /*1620*/  @!P1 BRA `(.L_x_21) ;  /* 0x0000000000049947 */ /* 0x000fea0003800000 */
[----:B------:R-:W-:Y:S01]  /*1630*/  BPT.TRAP 0x1 ;  /* 0x000000040000795c */ /* 0x000fe20000300000 */
.L_x_21:
[----:B------:R-:W-:-:S13]  /*1640*/  ISETP.NE.AND P0, PT, R5, RZ, PT ;  /* 0x000000ff0500720c */ /* 0x000fda0003f05270 */
[----:B0-----:R-:W-:-:S05]  /*1650*/  @P0 LEA R11, R10, UR5, 0x3 ;  /* 0x000000050a0b0c11 */ /* 0x001fca000f8e18ff */
[----:B------:R-:W-:-:S05]  /*1660*/  @P0 VIADD R11, R11, 0x36090 ;  /* 0x000360900b0b0836 */ /* 0x000fca0000000000 */
[----:B------:R-:W-:-:S04]  /*1670*/  @P0 PRMT R11, R2, 0x654, R11 ;  /* 0x00000654020b0816 */ /* 0x000fc8000000000b */
[----:B------:R0:W-:Y:S01]  /*1680*/  @P0 SYNCS.ARRIVE.TRANS64.RED.A1T0 RZ, [R11+URZ], RZ ;  /* 0x000000ff0bff09a7 */ /* 0x0001e2000810043f */
[----:B------:R-:W-:-:S13]  /*1690*/  ISETP.GT.U32.AND P0, PT, R3, 0x1, PT ;  /* 0x000000010300780c */ /* 0x000fda0003f04070 */
[----:B0-----:R-:W-:Y:S05]  /*16a0*/  @P0 BRA `(.L_x_22) ;  /* 0x0000000000040947 */ /* 0x001fea0003800000 */
[----:B------:R-:W-:Y:S01]  /*16b0*/  BPT.TRAP 0x1 ;  /* 0x000000040000795c */ /* 0x000fe20000300000 */
.L_x_22:
[----:B------:R-:W-:Y:S01]  /*16c0*/  UIADD3 UR4, UR4, 0x1, URZ ;  /* 0x0000000104047890 */ /* 0x000fe2000fffe03f */
[C---:B------:R-:W-:Y:S01]  /*16d0*/  ISETP.GT.AND P1, PT, R9.reuse, 0x1, PT ;  /* 0x000000010900780c */ /* 0x040fe20003f24270 */
[----:B------:R-:W-:Y:S02]  /*16e0*/  VIADD R10, R10, 0x1 ;  /* 0x000000010a0a7836 */ /* 0x000fe40000000000 */
[----:B------:R-:W-:Y:S01]  /*16f0*/  UISETP.NE.AND UP0, UPT, UR4, 0x12, UPT ;  /* 0x000000120400788c */ /* 0x000fe2000bf05270 */
[----:B------:R-:W-:Y:S02]  /*1700*/  VIADD R9, R9, 0xffffffff ;  /* 0xffffffff09097836 */ /* 0x000fe40000000000 */
[C---:B------:R-:W-:Y:S01]  /*1710*/  ISETP.NE.AND P0, PT, R10.reuse, 0x12, PT ;  /* 0x000000120a00780c */ /* 0x040fe20003f05270 */
[----:B------:R-:W-:Y:S02]  /*1720*/  USEL UR8, URZ, 0x1, UP0 ;  /* 0x000000013f087887 */ /* 0x000fe40008000000 */
[----:B------:R-:W-:Y:S01]  /*1730*/  USEL UR4, UR4, URZ, UP0 ;  /* 0x0000003f04047287 */ /* 0x000fe20008000000 */
[----:B------:R-:W-:Y:S01]  /*1740*/  SEL R10, R10, RZ, P0 ;  /* 0x000000ff0a0a7207 */ /* 0x000fe20000000000 */
[----:B------:R-:W-:-:S02]  /*1750*/  UPLOP3.LUT UP0, UPT, UPT, UPT, UPT, 0x80, 0x0 ;  /* 0x000000000000789c */ /* 0x000fc40003f0f070 */
[----:B------:R-:W-:Y:S01]  /*1760*/  LOP3.LUT R13, R13, UR8, RZ, 0x3c, !PT ;  /* 0x000000080d0d7c12 */ /* 0x000fe2000f8e3cff */
[----:B------:R-:W-:Y:S08]  /*1770*/  @P1 BRA `(.L_x_23) ;  /* 0xfffffffc00501947 */ /* 0x000ff0000383ffff */
.L_x_18:
[----:B------:R-:W0:Y:S01]  /*1780*/  LDC R9, c[0x0][0x290] ;  /* 0x0000a400ff097b82 */ /* 0x000e220000000800 */
[----:B------:R-:W-:Y:S02]  /*1790*/  WARPGROUP.DEPBAR.LE gsb0, 0x0 ;  /* 0x00008000000079c5 */ /* 0x000fe40000010000 */
[----:B0-----:R-:W-:-:S13]  /*17a0*/  ISETP.GE.AND P0, PT, R9, 0x1, PT ;  /* 0x000000010900780c */ /* 0x001fda0003f06270 */
[----:B------:R-:W-:Y:S05]  /*17b0*/  @!P0 BRA `(.L_x_24) ;  /* 0x0000000000548947 */ /* 0x000fea0003800000 */
[----:B------:R-:W-:-:S04]  /*17c0*/  LOP3.LUT R9, R3, 0x1, RZ, 0xfc, !PT ;  /* 0x0000000103097812 */ /* 0x000fc800078efcff */
[----:B------:R-:W-:-:S13]  /*17d0*/  ISETP.NE.AND P0, PT, R9, 0x3, PT ;  /* 0x000000030900780c */ /* 0x000fda0003f05270 */
[----:B------:R-:W-:Y:S05]  /*17e0*/  @!P0 BRA `(.L_x_25) ;  /* 0x0000000000048947 */ /* 0x000fea0003800000 */
[----:B------:R-:W-:Y:S01]  /*17f0*/  BPT.TRAP 0x1 ;  /* 0x000000040000795c */ /* 0x000fe20000300000 */
.L_x_25:
[----:B------:R-:W-:Y:S01]  /*1800*/  ISETP.NE.AND P0, PT, R5, RZ, PT ;  /* 0x000000ff0500720c */ /* 0x000fe20003f05270 */
[----:B------:R-:W-:Y:S01]  /*1810*/  BSSY B0, `(.L_x_26) ;  /* 0x000000d000007945 */ /* 0x000fe20003800000 */
[----:B------:R-:W-:-:S11]  /*1820*/  ISETP.GT.U32.AND P1, PT, R3, 0x1, PT ;  /* 0x000000010300780c */ /* 0x000fd60003f24070 */
[----:B------:R-:W-:Y:S05]  /*1830*/  @!P0 BRA `(.L_x_27) ;  /* 0x0000000000288947 */ /* 0x000fea0003800000 */
[----:B------:R-:W0:Y:S01]  /*1840*/  S2R R12, SR_CgaCtaId ;  /* 0x00000000000c7919 */ /* 0x000e220000008800 */
[----:B------:R-:W-:Y:S01]  /*1850*/  IMAD.WIDE.U32 R10, R7, 0x38e38e39, RZ ;  /* 0x38e38e39070a7825 */ /* 0x000fe200078e00ff */
[----:B------:R-:W-:-:S04]  /*1860*/  MOV R3, 0x400 ;  /* 0x0000040000037802 */ /* 0x000fc80000000f00 */
[----:B------:R-:W-:-:S05]  /*1870*/  SHF.R.U32.HI R10, RZ, 0x2, R11 ;  /* 0x00000002ff0a7819 */ /* 0x000fca000001160b */
[----:B------:R-:W-:Y:S01]  /*1880*/  IMAD R7, R10, -0x12, R7 ;  /* 0xffffffee0a077824 */ /* 0x000fe200078e0207 */
[----:B0-----:R-:W-:-:S05]  /*1890*/  LEA R12, R12, R3, 0x18 ;  /* 0x000000030c0c7211 */ /* 0x001fca00078ec0ff */
[----:B------:R-:W-:-:S04]  /*18a0*/  IMAD R7, R7, 0x8, R12 ;  /* 0x0000000807077824 */ /* 0x000fc800078e020c */
[----:B------:R-:W-:-:S05]  /*18b0*/  VIADD R7, R7, 0x36090 ;  /* 0x0003609007077836 */ /* 0x000fca0000000000 */
[----:B------:R-:W-:-:S04]  /*18c0*/  PRMT R7, R2, 0x654, R7 ;  /* 0x0000065402077816 */ /* 0x000fc80000000007 */
[----:B------:R0:W-:Y:S03]  /*18d0*/  SYNCS.ARRIVE.TRANS64.RED.A1T0 RZ, [R7+URZ], RZ ;  /* 0x000000ff07ff79a7 */ /* 0x0001e6000810043f */
.L_x_27:
[----:B------:R-:W-:Y:S05]  /*18e0*/  BSYNC B0 ;  /* 0x0000000000007941 */ /* 0x000fea0003800000 */
.L_x_26:
[----:B------:R-:W-:Y:S05]  /*18f0*/  @P1 BRA `(.L_x_24) ;  /* 0x0000000000041947 */ /* 0x000fea0003800000 */
[----:B------:R-:W-:Y:S01]  /*1900*/  BPT.TRAP 0x1 ;  /* 0x000000040000795c */ /* 0x000fe20000300000 */
.L_x_24:
[----:B------:R-:W1:Y:S01]  /*1910*/  S2R R2, SR_TID.X ;  /* 0x0000000000027919 */ /* 0x000e620000002100 */
[----:B------:R-:W4:Y:S01]  /*1920*/  LDC.64 R10, c[0x0][0x280] ;  /* 0x0000a000ff0a7b82 */ /* 0x000f220000000a00 */
[----:B------:R-:W-:Y:S01]  /*1930*/  SHF.R.S32.HI R88, RZ, 0x1f, R8 ;  /* 0x0000001fff587819 */ /* 0x000fe20000011408 */
[----:B------:R-:W0:Y:S06]  /*1940*/  S2R R13, SR_CTAID.X ;  /* 0x00000000000d7919 */ /* 0x000e2c0000002500 */
[----:B------:R-:W2:Y:S01]  /*1950*/  LDC.64 R16, c[0x0][0x5d0] ;  /* 0x00017400ff107b82 */ /* 0x000ea20000000a00 */
[----:B-1----:R-:W-:-:S04]  /*1960*/  SHF.R.S32.HI R3, RZ, 0x1f, R2 ;  /* 0x0000001fff037819 */ /* 0x002fc80000011402 */
[----:B------:R-:W-:Y:S01]  /*1970*/  LEA.HI R3, R3, R2, RZ, 0x7 ;  /* 0x0000000203037211 */ /* 0x000fe200078f38ff */
[----:B0-----:R-:W-:-:S03]  /*1980*/  IMAD.SHL.U32 R14, R13, 0x40, RZ ;  /* 0x000000400d0e7824 */ /* 0x001fc600078e00ff */
[----:B------:R-:W-:-:S05]  /*1990*/  LOP3.LUT R3, R3, 0xffffff80, RZ, 0xc0, !PT ;  /* 0xffffff8003037812 */ /* 0x000fca00078ec0ff */
[----:B------:R-:W-:-:S05]  /*19a0*/  IMAD.IADD R5, R2, 0x1, -R3 ;  /* 0x0000000102057824 */ /* 0x000fca00078e0a03 */
[----:B------:R-:W-:-:S04]  /*19b0*/  SHF.R.S32.HI R12, RZ, 0x1f, R5 ;  /* 0x0000001fff0c7819 */ /* 0x000fc80000011405 */
[----:B------:R-:W-:-:S04]  /*19c0*/  LEA.HI R2, R12, R5, RZ, 0x2 ;  /* 0x000000050c027211 */ /* 0x000fc800078f10ff */
[--C-:B------:R-:W-:Y:S02]  /*19d0*/  SHF.R.S32.HI R18, RZ, 0x2, R2.reuse ;  /* 0x00000002ff127819 */ /* 0x100fe40000011402 */
[----:B------:R-:W-:Y:S02]  /*19e0*/  SHF.R.S32.HI R3, RZ, 0x1f, R2 ;  /* 0x0000001fff037819 */ /* 0x000fe40000011402 */
[----:B------:R-:W-:Y:S02]  /*19f0*/  LOP3.LUT R2, R2, 0xfffffffc, RZ, 0xc0, !PT ;  /* 0xfffffffc02027812 */ /* 0x000fe400078ec0ff */
[----:B------:R-:W-:-:S04]  /*1a00*/  LEA.HI R3, R3, R18, RZ, 0x3 ;  /* 0x0000001203037211 */ /* 0x000fc800078f18ff */
[----:B------:R-:W-:-:S05]  /*1a10*/  LOP3.LUT R3, R3, 0xfffffff8, RZ, 0xc0, !PT ;  /* 0xfffffff803037812 */ /* 0x000fca00078ec0ff */
[----:B------:R-:W-:Y:S01]  /*1a20*/  IMAD.IADD R18, R18, 0x1, -R3 ;  /* 0x0000000112127824 */ /* 0x000fe200078e0a03 */
[----:B------:R-:W-:Y:S01]  /*1a30*/  LEA.HI R3, R12, R5, RZ, 0x5 ;  /* 0x000000050c037211 */ /* 0x000fe200078f28ff */
[----:B------:R-:W-:Y:S02]  /*1a40*/  IMAD.IADD R12, R5, 0x1, -R2 ;  /* 0x00000001050c7824 */ /* 0x000fe400078e0a02 */
[----:B------:R-:W-:Y:S01]  /*1a50*/  IMAD.SHL.U32 R5, R6, 0x80, RZ ;  /* 0x0000008006057824 */ /* 0x000fe200078e00ff */
[----:B------:R-:W-:Y:S01]  /*1a60*/  SHF.R.S32.HI R19, RZ, 0x1f, R18 ;  /* 0x0000001fff137819 */ /* 0x000fe20000011412 */
[----:B------:R-:W-:Y:S01]  /*1a70*/  IMAD.SHL.U32 R2, R12, 0x2, RZ ;  /* 0x000000020c027824 */ /* 0x000fe200078e00ff */
[----:B------:R-:W-:Y:S02]  /*1a80*/  SHF.R.S32.HI R9, RZ, 0x5, R3 ;  /* 0x00000005ff097819 */ /* 0x000fe40000011403 */
[----:B----4-:R-:W-:Y:S02]  /*1a90*/  ISETP.GE.AND P0, PT, R5, R11, PT ;  /* 0x0000000b0500720c */ /* 0x010fe40003f06270 */
[----:B------:R-:W-:Y:S01]  /*1aa0*/  SHF.R.S32.HI R3, RZ, 0x1f, R2 ;  /* 0x0000001fff037819 */ /* 0x000fe20000011402 */
[----:B------:R-:W-:Y:S01]  /*1ab0*/  IMAD.WIDE R6, R9, 0x10, R18 ;  /* 0x0000001009067825 */ /* 0x000fe200078e0212 */
[----:B------:R-:W-:-:S03]  /*1ac0*/  ISETP.GE.OR P0, PT, R14, R10, P0 ;  /* 0x0000000a0e00720c */ /* 0x000fc60000706670 */
[----:B------:R-:W-:Y:S01]  /*1ad0*/  IMAD.WIDE R6, R13, 0x40, R6 ;  /* 0x000000400d067825 */ /* 0x000fe200078e0206 */
[----:B------:R-:W-:-:S03]  /*1ae0*/  SHF.R.S32.HI R13, RZ, 0x1f, R5 ;  /* 0x0000001fff0d7819 */ /* 0x000fc60000011405 */
[-C--:B--2---:R-:W-:Y:S02]  /*1af0*/  IMAD R22, R7, R16.reuse, RZ ;  /* 0x0000001007167224 */ /* 0x084fe400078e02ff */
[----:B------:R-:W-:-:S04]  /*1b00*/  IMAD.WIDE.U32 R20, R6, R16, R2 ;  /* 0x0000001006147225 */ /* 0x000fc800078e0002 */
[----:B------:R-:W-:Y:S05]  /*1b10*/  @P0 EXIT ;  /* 0x000000000000094d */ /* 0x000fea0003800000 */
[----:B------:R-:W-:Y:S01]  /*1b20*/  ULDC.64 UR6, c[0x0][0x288] ;  /* 0x0000a20000067ab9 */ /* 0x000fe20000000a00 */
[----:B------:R-:W-:Y:S01]  /*1b30*/  IMAD R22, R6, R17, R22 ;  /* 0x0000001106167224 */ /* 0x000fe200078e0216 */
[----:B------:R-:W-:Y:S01]  /*1b40*/  ISETP.GE.AND P0, PT, R15, UR6, PT ;  /* 0x000000060f007c0c */ /* 0x000fe2000bf06270 */
[----:B------:R-:W-:Y:S01]  /*1b50*/  ULDC.64 UR4, c[0x0][0x5e0] ;  /* 0x0001780000047ab9 */ /* 0x000fe20000000a00 */
[----:B------:R-:W-:Y:S01]  /*1b60*/  IADD3 R20, P1, R5, R20, RZ ;  /* 0x0000001405147210 */ /* 0x000fe20007f3e0ff */
[----:B------:R-:W-:Y:S01]  /*1b70*/  IMAD R23, R88, UR4, RZ ;  /* 0x0000000458177c24 */ /* 0x000fe2000f8e02ff */
[----:B------:R-:W-:Y:S01]  /*1b80*/  ISETP.GE.OR P0, PT, R8, UR7, P0 ;  /* 0x0000000708007c0c */ /* 0x000fe20008706670 */
[----:B------:R-:W-:Y:S01]  /*1b90*/  IMAD R12, R12, -0x2, R11 ;  /* 0xfffffffe0c0c7824 */ /* 0x000fe200078e020b */
[----:B------:R-:W-:Y:S01]  /*1ba0*/  IADD3.X R21, R13, R21, R22, P1, !PT ;  /* 0x000000150d157210 */ /* 0x000fe20000ffe416 */
[----:B------:R-:W-:Y:S01]  /*1bb0*/  IMAD R89, R8, UR5, R23 ;  /* 0x0000000508597c24 */ /* 0x000fe2000f8e0217 */
[----:B------:R-:W-:Y:S01]  /*1bc0*/  SHF.R.S32.HI R22, RZ, 0x1f, R15 ;  /* 0x0000001fff167819 */ /* 0x000fe2000001140f */
[----:B------:R-:W-:-:S02]  /*1bd0*/  IMAD R23, R9, -0x10, -R14 ;  /* 0xfffffff009177824 */ /* 0x000fc400078e0a0e */
[----:B------:R-:W-:Y:S01]  /*1be0*/  IMAD.WIDE.U32 R20, R8, UR4, R20 ;  /* 0x0000000408147c25 */ /* 0x000fe2000f8e0014 */
[----:B------:R-:W-:-:S03]  /*1bf0*/  ULDC.64 UR4, c[0x0][0x5d8] ;  /* 0x0001760000047ab9 */ /* 0x000fc60000000a00 */
[----:B------:R-:W-:Y:S02]  /*1c00*/  IMAD R14, R22, UR4, RZ ;  /* 0x00000004160e7c24 */ /* 0x000fe4000f8e02ff */
[----:B------:R-:W-:Y:S01]  /*1c10*/  IMAD.IADD R11, R21, 0x1, R89 ;  /* 0x00000001150b7824 */ /* 0x000fe200078e0259 */
[----:B------:R-:W-:Y:S06]  /*1c20*/  @P0 EXIT ;  /* 0x000000000000094d */ /* 0x000fec0003800000 */
[----:B------:R-:W-:Y:S01]  /*1c30*/  IMAD.IADD R9, R12, 0x1, -R5 ;  /* 0x000000010c097824 */ /* 0x000fe200078e0a05 */
[----:B------:R-:W-:Y:S01]  /*1c40*/  IADD3 R12, R23, R10, -R18 ;  /* 0x0000000a170c7210 */ /* 0x000fe20007ffe812 */
[----:B------:R-:W-:Y:S01]  /*1c50*/  IMAD.MOV.U32 R10, RZ, RZ, R20 ;  /* 0x000000ffff0a7224 */ /* 0x000fe200078e0014 */
[----:B---3-5:R-:W-:Y:S01]  /*1c60*/  FSETP.NEU.AND P1, PT, R4, RZ, PT ;  /* 0x000000ff0400720b */ /* 0x028fe20003f2d000 */
[----:B------:R-:W-:Y:S01]  /*1c70*/  IMAD R21, R15, UR5, R14 ;  /* 0x000000050f157c24 */ /* 0x000fe2000f8e020e */
[----:B------:R-:W-:Y:S01]  /*1c80*/  ISETP.GT.AND P0, PT, R9, RZ, PT ;  /* 0x000000ff0900720c */ /* 0x000fe20003f04270 */
[----:B------:R-:W-:Y:S01]  /*1c90*/  IMAD.WIDE.U32 R10, R15, UR4, R10 ;  /* 0x000000040f0a7c25 */ /* 0x000fe2000f8e000a */
[----:B------:R-:W-:Y:S01]  /*1ca0*/  ULDC.64 UR4, c[0x0][0x5b8] ;  /* 0x00016e0000047ab9 */ /* 0x000fe20000000a00 */
[----:B------:R-:W-:Y:S02]  /*1cb0*/  SHF.L.U64.HI R18, R16, 0x3, R17 ;  /* 0x0000000310127819 */ /* 0x000fe40000010211 */
[----:B------:R-:W-:Y:S01]  /*1cc0*/  IMAD R14, R22, UR4, RZ ;  /* 0x00000004160e7c24 */ /* 0x000fe2000f8e02ff */
[----:B------:R-:W-:Y:S01]  /*1cd0*/  ISETP.GT.AND P2, PT, R12, RZ, P0 ;  /* 0x000000ff0c00720c */ /* 0x000fe20000744270 */
[----:B------:R-:W-:-:S02]  /*1ce0*/  IMAD.SHL.U32 R19, R16, 0x8, RZ ;  /* 0x0000000810137824 */ /* 0x000fc400078e00ff */
[----:B------:R-:W-:Y:S02]  /*1cf0*/  IMAD R91, R15, UR5, R14 ;  /* 0x000000050f5b7c24 */ /* 0x000fe4000f8e020e */
[----:B------:R-:W-:Y:S01]  /*1d00*/  IMAD.IADD R17, R11, 0x1, R21 ;  /* 0x000000010b117824 */ /* 0x000fe200078e0215 */
[----:B------:R-:W-:Y:S07]  /*1d10*/  @!P1 BRA `(.L_x_28) ;  /* 0x0000003000249947 */ /* 0x000fee0003800000 */
[----:B------:R-:W-:Y:S01]  /*1d20*/  IADD3 R20, P1, R5, R2, RZ ;  /* 0x0000000205147210 */ /* 0x000fe20007f3e0ff */
[----:B------:R-:W-:Y:S01]  /*1d30*/  ULDC.64 UR6, c[0x0][0x5c0] ;  /* 0x0001700000067ab9 */ /* 0x000fe20000000a00 */
[----:B------:R-:W-:Y:S01]  /*1d40*/  ULDC.64 UR8, c[0x0][0x5b0] ;  /* 0x00016c0000087ab9 */ /* 0x000fe20000000a00 */
[----:B------:R-:W-:Y:S01]  /*1d50*/  IMAD R11, R88, UR6, RZ ;  /* 0x00000006580b7c24 */ /* 0x000fe2000f8e02ff */
[----:B------:R-:W-:Y:S01]  /*1d60*/  ULDC.64 UR10, c[0x0][0x5a8] ;  /* 0x00016a00000a7ab9 */ /* 0x000fe20000000a00 */
[----:B------:R-:W-:Y:S02]  /*1d70*/  IMAD.X R21, R13, 0x1, R3, P1 ;  /* 0x000000010d157824 */ /* 0x000fe400008e0603 */
[C---:B------:R-:W-:Y:S02]  /*1d80*/  IMAD R11, R8.reuse, UR7, R11 ;  /* 0x00000007080b7c24 */ /* 0x040fe4000f8e020b */
[----:B------:R-:W-:-:S04]  /*1d90*/  IMAD.WIDE.U32 R20, R8, UR6, R20 ;  /* 0x0000000608147c25 */ /* 0x000fc8000f8e0014 */
[----:B------:R-:W-:Y:S02]  /*1da0*/  IMAD.IADD R21, R21, 0x1, R11 ;  /* 0x0000000115157824 */ /* 0x000fe400078e020b */
[----:B------:R-:W-:Y:S02]  /*1db0*/  IMAD R89, R7, UR8, RZ ;  /* 0x0000000807597c24 */ /* 0x000fe4000f8e02ff */
[----:B------:R-:W-:-:S04]  /*1dc0*/  IMAD.WIDE.U32 R20, R15, UR4, R20 ;  /* 0x000000040f147c25 */ /* 0x000fc8000f8e0014 */
[----:B------:R-:W-:Y:S02]  /*1dd0*/  IMAD.IADD R23, R91, 0x1, R21 ;  /* 0x000000015b177824 */ /* 0x000fe400078e0215 */
[----:B------:R-:W-:Y:S02]  /*1de0*/  IMAD.MOV.U32 R22, RZ, RZ, R20 ;  /* 0x000000ffff167224 */ /* 0x000fe400078e0014 */
[C---:B------:R-:W-:Y:S02]  /*1df0*/  IMAD R97, R6.reuse, UR9, R89 ;  /* 0x0000000906617c24 */ /* 0x040fe4000f8e0259 */
[----:B------:R-:W-:-:S04]  /*1e00*/  IMAD.WIDE.U32 R88, R6, UR8, R22 ;  /* 0x0000000806587c25 */ /* 0x000fc8000f8e0016 */
[----:B------:R-:W-:Y:S01]  /*1e10*/  IMAD.IADD R89, R89, 0x1, R97 ;  /* 0x0000000159597824 */ /* 0x000fe200078e0261 */
[----:B------:R-:W-:-:S04]  /*1e20*/  LEA R92, P1, R88, UR10, 0x1 ;  /* 0x0000000a585c7c11 */ /* 0x000fc8000f8208ff */
[----:B------:R-:W-:-:S05]  /*1e30*/  LEA.HI.X R93, R88, UR11, R89, 0x1, P1 ;  /* 0x0000000b585d7c11 */ /* 0x000fca00088f0c59 */
[----:B------:R0:W2:Y:S01]  /*1e40*/  @P2 LDG.E.LTC128B.U16 R94, desc[UR12][R92.64] ;  /* 0x0000000c5c5e2981 */ /* 0x0000a2000c1e1520 */
[----:B------:R-:W-:Y:S01]  /*1e50*/  IMAD.WIDE.U32 R88, R15, UR4, RZ ;  /* 0x000000040f587c25 */ /* 0x000fe2000f8e00ff */
[----:B------:R-:W-:Y:S01]  /*1e60*/  ULDC.64 UR4, c[0x0][0x5c8] ;  /* 0x0001720000047ab9 */ /* 0x000fe20000000a00 */
[----:B------:R-:W-:Y:S01]  /*1e70*/  ISETP.GT.AND P1, PT, R9, 0x1, PT ;  /* 0x000000010900780c */ /* 0x000fe20003f24270 */
[----:B------:R-:W-:Y:S01]  /*1e80*/  BSSY B0, `(.L_x_29) ;  /* 0x0000015000007945 */ /* 0x000fe20003800000 */
[----:B------:R-:W-:Y:S02]  /*1e90*/  IMAD.IADD R91, R89, 0x1, R91 ;  /* 0x00000001595b7824 */ /* 0x000fe400078e025b */
[----:B------:R-:W-:-:S04]  /*1ea0*/  IMAD.MOV.U32 R90, RZ, RZ, R88 ;  /* 0x000000ffff5a7224 */ /* 0x000fc800078e0058 */
[----:B------:R-:W-:-:S04]  /*1eb0*/  IMAD.WIDE.U32 R14, R6, UR8, R90 ;  /* 0x00000008060e7c25 */ /* 0x000fc8000f8e005a */
[----:B------:R-:W-:Y:S02]  /*1ec0*/  IMAD.IADD R15, R97, 0x1, R15 ;  /* 0x00000001610f7824 */ /* 0x000fe400078e020f */
[----:B------:R-:W-:-:S04]  /*1ed0*/  IMAD.WIDE.U32 R14, R8, UR6, R14 ;  /* 0x00000006080e7c25 */ /* 0x000fc8000f8e000e */
[----:B------:R-:W-:Y:S01]  /*1ee0*/  IMAD.IADD R15, R11, 0x1, R15 ;  /* 0x000000010b0f7824 */ /* 0x000fe200078e020f */
[----:B0-----:R-:W-:Y:S02]  /*1ef0*/  IADD3 R92, P4, P5, R5, R14, R2 ;  /* 0x0000000e055c7210 */ /* 0x001fe40007d9e002 */
[C---:B------:R-:W-:Y:S02]  /*1f00*/  LEA R14, P3, R10.reuse, UR4, 0x1 ;  /* 0x000000040a0e7c11 */ /* 0x040fe4000f8608ff */
[----:B------:R-:W-:Y:S02]  /*1f10*/  IADD3.X R93, R13, R15, R3, P4, P5 ;  /* 0x0000000f0d5d7210 */ /* 0x000fe400027ea403 */
[----:B------:R-:W-:Y:S02]  /*1f20*/  LEA.HI.X R15, R10, UR5, R17, 0x1, P3 ;  /* 0x000000050a0f7c11 */ /* 0x000fe400098f0c11 */
[----:B------:R-:W-:Y:S02]  /*1f30*/  ISETP.GT.AND P3, PT, R12, RZ, P1 ;  /* 0x000000ff0c00720c */ /* 0x000fe40000f64270 */
[----:B------:R-:W-:-:S04]  /*1f40*/  LEA R16, P4, R92, UR10, 0x1 ;  /* 0x0000000a5c107c11 */ /* 0x000fc8000f8808ff */
[----:B------:R-:W-:Y:S01]  /*1f50*/  LEA.HI.X R17, R92, UR11, R93, 0x1, P4 ;  /* 0x0000000b5c117c11 */ /* 0x000fe2000a0f0c5d */
[----:B--2---:R-:W-:-:S04]  /*1f60*/  IMAD.U32 R95, R94, 0x10000, RZ ;  /* 0x000100005e5f7824 */ /* 0x004fc800078e00ff */
[----:B------:R-:W-:-:S04]  /*1f70*/  FMUL R95, R95, R4 ;  /* 0x000000045f5f7220 */ /* 0x000fc80000400000 */
[----:B------:R-:W-:-:S05]  /*1f80*/  FFMA R95, R24, R0, R95 ;  /* 0x00000000185f7223 */ /* 0x000fca000000005f */
[----:B------:R-:W-:-:S05]  /*1f90*/  F2FP.BF16.F32.PACK_AB R95, RZ, R95 ;  /* 0x0000005fff5f723e */ /* 0x000fca00000010ff */
[----:B------:R0:W-:Y:S01]  /*1fa0*/  @P2 STG.E.U16 desc[UR12][R14.64], R95 ;  /* 0x0000005f0e002986 */ /* 0x0001e2000c10150c */
[----:B------:R-:W-:Y:S05]  /*1fb0*/  @!P3 BRA `(.L_x_30) ;  /* 0x000000000004b947 */ /* 0x000fea0003800000 */
[----:B------:R1:W5:Y:S02]  /*1fc0*/  LDG.E.LTC128B.U16 R94, desc[UR12][R16.64+0x2] ;  /* 0x0000020c105e7981 */ /* 0x000364000c1e1520 */
.L_x_30:
[----:B------:R-:W-:Y:S05]  /*1fd0*/  BSYNC B0 ;  /* 0x0000000000007941 */ /* 0x000fea0003800000 */
.L_x_29:
[----:B------:R-:W-:Y:S01]  /*1fe0*/  USHF.L.U32 UR5, UR8, 0x3, URZ ;  /* 0x0000000308057899 */ /* 0x000fe2000800063f */
[----:B-----5:R-:W-:Y:S01]  /*1ff0*/  IMAD.U32 R7, R94, 0x10000, RZ ;  /* 0x000100005e077824 */ /* 0x020fe200078e00ff */
[----:B------:R-:W-:Y:S01]  /*2000*/  USHF.L.U64.HI UR4, UR8, 0x3, UR9 ;  /* 0x0000000308047899 */ /* 0x000fe20008010209 */
[----:B------:R-:W-:Y:S02]  /*2010*/  ISETP.GT.AND P0, PT, R12, 0x8, P0 ;  /* 0x000000080c00780c */ /* 0x000fe40000704270 */
[----:B------:R-:W-:Y:S01]  /*2020*/  FMUL R10, R7, R4 ;  /* 0x00000004070a7220 */ /* 0x000fe20000400000 */
[----:B------:R-:W-:Y:S02]  /*2030*/  IMAD.U32 R92, RZ, RZ, UR5 ;  /* 0x00000005ff5c7e24 */ /* 0x000fe4000f8e00ff */
[----:B------:R-:W-:Y:S02]  /*2040*/  IMAD.U32 R93, RZ, RZ, UR4 ;  /* 0x00000004ff5d7e24 */ /* 0x000fe4000f8e00ff */
[----:B------:R-:W-:Y:S01]  /*2050*/  FFMA R10, R25, R0, R10 ;  /* 0x00000000190a7223 */ /* 0x000fe2000000000a */
[----:B------:R-:W-:-:S04]  /*2060*/  IMAD.WIDE.U32 R6, R6, UR8, R92 ;  /* 0x0000000806067c25 */ /* 0x000fc8000f8e005c */
[----:B------:R-:W-:Y:S01]  /*2070*/  F2FP.BF16.F32.PACK_AB R10, RZ, R10 ;  /* 0x0000000aff0a723e */ /* 0x000fe200000010ff */
[----:B------:R-:W-:Y:S01]  /*2080*/  IMAD.IADD R7, R97, 0x1, R7 ;  /* 0x0000000161077824 */ /* 0x000fe200078e0207 */
[----:B------:R-:W-:-:S03]  /*2090*/  IADD3 R21, P2, R20, R6, RZ ;  /* 0x0000000614157210 */ /* 0x000fc60007f5e0ff */
[----:B------:R2:W-:Y:S02]  /*20a0*/  @P3 STG.E.U16 desc[UR12][R14.64+0x2], R10 ;  /* 0x0000020a0e003986 */ /* 0x0005e4000c10150c */
[----:B------:R-:W-:Y:S01]  /*20b0*/  IMAD.X R22, R7, 0x1, R23, P2 ;  /* 0x0000000107167824 */ /* 0x000fe200010e0617 */
[----:B------:R-:W-:-:S04]  /*20c0*/  LEA R20, P2, R21, UR10, 0x1 ;  /* 0x0000000a15147c11 */ /* 0x000fc8000f8408ff */
[----:B------:R-:W-:-:S05]  /*20d0*/  LEA.HI.X R21, R21, UR11, R22, 0x1, P2 ;  /* 0x0000000b15157c11 */ /* 0x000fca00090f0c16 */
[----:B------:R-:W3:Y:S01]  /*20e0*/  @P0 LDG.E.LTC128B.U16 R94, desc[UR12][R20.64] ;  /* 0x0000000c145e0981 */ /* 0x000ee2000c1e1520 */
[----:B------:R-:W-:Y:S01]  /*20f0*/  IADD3 R6, P2, R88, R6, RZ ;  /* 0x0000000658067210 */ /* 0x000fe20007f5e0ff */
[----:B------:R-:W-:Y:S01]  /*2100*/  BSSY B0, `(.L_x_31) ;  /* 0x0000013000007945 */ /* 0x000fe20003800000 */
[----:B------:R-:W-:-:S03]  /*2110*/  ISETP.GT.AND P1, PT, R12, 0x8, P1 ;  /* 0x000000080c00780c */ /* 0x000fc60000f24270 */
[----:B------:R-:W-:Y:S02]  /*2120*/  IMAD.X R7, R7, 0x1, R91, P2 ;  /* 0x0000000107077824 */ /* 0x000fe400010e065b */
[----:B------:R-:W-:-:S03]  /*2130*/  IMAD.WIDE.U32 R6, R8, UR6, R6 ;  /* 0x0000000608067c25 */ /* 0x000fc6000f8e0006 */
[----:B------:R-:W-:Y:S01]  /*2140*/  IADD3 R5, P2, P3, R5, R6, R2 ;  /* 0x0000000605057210 */ /* 0x000fe20007b5e002 */
[----:B------:R-:W-:Y:S01]  /*2150*/  IMAD.IADD R2, R11, 0x1, R7 ;  /* 0x000000010b027824 */ /* 0x000fe200078e0207 */
[----:B------:R-:W-:-:S04]  /*2160*/  SHF.L.U64.HI R7, R19, 0x1, R18 ;  /* 0x0000000113077819 */ /* 0x000fc80000010212 */
[----:B------:R-:W-:Y:S02]  /*2170*/  IADD3.X R8, R13, R2, R3, P2, P3 ;  /* 0x000000020d087210 */ /* 0x000fe400017e6403 */
[----:B------:R-:W-:Y:S02]  /*2180*/  LEA R6, P2, R19, R14, 0x1 ;  /* 0x0000000e13067211 */ /* 0x000fe400078408ff */
[----:B------:R-:W-:-:S03]  /*2190*/  LEA R2, P3, R5, UR10, 0x1 ;  /* 0x0000000a05027c11 */ /* 0x000fc6000f8608ff */
[----:B------:R-:W-:Y:S01]  /*21a0*/  IMAD.X R7, R7, 0x1, R15, P2 ;  /* 0x0000000107077824 */ /* 0x000fe200010e060f */
[----:B------:R-:W-:Y:S01]  /*21b0*/  LEA.HI.X R3, R5, UR11, R8, 0x1, P3 ;  /* 0x0000000b05037c11 */ /* 0x000fe200098f0c08 */
[----:B---3--:R-:W-:-:S04]  /*21c0*/  IMAD.U32 R23, R94, 0x10000, RZ ;  /* 0x000100005e177824 */ /* 0x008fc800078e00ff */
[----:B------:R-:W-:-:S04]  /*21d0*/  FMUL R23, R23, R4 ;  /* 0x0000000417177220 */ /* 0x000fc80000400000 */
[----:B------:R-:W-:-:S05]  /*21e0*/  FFMA R23, R26, R0, R23 ;  /* 0x000000001a177223 */ /* 0x000fca0000000017 */
[----:B------:R-:W-:-:S05]  /*21f0*/  F2FP.BF16.F32.PACK_AB R23, RZ, R23 ;  /* 0x00000017ff17723e */ /* 0x000fca00000010ff */
[----:B------:R2:W-:Y:S01]  /*2200*/  @P0 STG.E.U16 desc[UR12][R6.64], R23 ;  /* 0x0000001706000986 */ /* 0x0005e2000c10150c */
[----:B------:R-:W-:Y:S05]  /*2210*/  @!P1 BRA `(.L_x_32) ;  /* 0x0000000000049947 */ /* 0x000fea0003800000 */
[----:B------:R3:W5:Y:S02]  /*2220*/  LDG.E.LTC128B.U16 R94, desc[UR12][R2.64+0x2] ;  /* 0x0000020c025e7981 */ /* 0x000764000c1e1520 */
.L_x_32:
[----:B------:R-:W-:Y:S05]  /*2230*/  BSYNC B0 ;  /* 0x0000000000007941 */ /* 0x000fea0003800000 */
.L_x_31:
[----:B-----5:R-:W-:Y:S01]  /*2240*/  IMAD.U32 R5, R94, 0x10000, RZ ;  /* 0x000100005e057824 */ /* 0x020fe200078e00ff */
[----:B------:R-:W-:Y:S01]  /*2250*/  ISETP.GT.AND P0, PT, R9, 0x8, PT ;  /* 0x000000080900780c */ /* 0x000fe20003f04270 */
[----:B------:R-:W-:Y:S02]  /*2260*/  BSSY B0, `(.L_x_33) ;  /* 0x0000008000007945 */ /* 0x000fe40003800000 */
[----:B------:R-:W-:Y:S01]  /*2270*/  FMUL R8, R5, R4 ;  /* 0x0000000405087220 */ /* 0x000fe20000400000 */
[----:B------:R-:W-:-:S03]  /*2280*/  ISETP.GT.AND P2, PT, R12, RZ, P0 ;  /* 0x000000ff0c00720c */ /* 0x000fc60000744270 */
[----:B------:R-:W-:-:S05]  /*2290*/  FFMA R8, R27, R0, R8 ;  /* 0x000000001b087223 */ /* 0x000fca0000000008 */
[----:B------:R-:W-:-:S05]  /*22a0*/  F2FP.BF16.F32.PACK_AB R8, RZ, R8 ;  /* 0x00000008ff08723e */ /* 0x000fca00000010ff */
[----:B------:R4:W-:Y:S01]  /*22b0*/  @P1 STG.E.U16 desc[UR12][R6.64+0x2], R8 ;  /* 0x0000020806001986 */ /* 0x0009e2000c10150c */
[----:B------:R-:W-:Y:S05]  /*22c0*/  @!P2 BRA `(.L_x_34) ;  /* 0x000000000004a947 */ /* 0x000fea0003800000 */
[----:B------:R0:W5:Y:S02]  /*22d0*/  LDG.E.LTC128B.U16 R94, desc[UR12][R16.64+0x10] ;  /* 0x0000100c105e7981 */ /* 0x000164000c1e1520 */
.L_x_34:
[----:B------:R-:W-:Y:S05]  /*22e0*/  BSYNC B0 ;  /* 0x0000000000007941 */ /* 0x000fea0003800000 */
.L_x_33:
[----:B-----5:R-:W-:Y:S01]  /*22f0*/  IMAD.U32 R5, R94, 0x10000, RZ ;  /* 0x000100005e057824 */ /* 0x020fe200078e00ff */
[----:B------:R-:W-:Y:S01]  /*2300*/  ISETP.GT.AND P1, PT, R9, 0x9, PT ;  /* 0x000000090900780c */ /* 0x000fe20003f24270 */
[----:B--2---:R-:W-:Y:S01]  /*2310*/  @P2 IMAD.MOV.U32 R10, RZ, RZ, R14 ;  /* 0x000000ffff0a2224 */ /* 0x004fe200078e000e */
[----:B------:R-:W-:Y:S01]  /*2320*/  BSSY B0, `(.L_x_35) ;  /* 0x0000009000007945 */ /* 0x000fe20003800000 */
[----:B------:R-:W-:Y:S01]  /*2330*/  FMUL R5, R5, R4 ;  /* 0x0000000405057220 */ /* 0x000fe20000400000 */
[----:B------:R-:W-:Y:S01]  /*2340*/  @P2 IMAD.MOV.U32 R11, RZ, RZ, R15 ;  /* 0x000000ffff0b2224 */ /* 0x000fe200078e000f */
[----:B------:R-:W-:Y:S02]  /*2350*/  ISETP.GT.AND P3, PT, R12, RZ, P1 ;  /* 0x000000ff0c00720c */ /* 0x000fe40000f64270 */
[----:B------:R-:W-:-:S05]  /*2360*/  FFMA R5, R28, R0, R5 ;  /* 0x000000001c057223 */ /* 0x000fca0000000005 */
[----:B------:R-:W-:-:S05]  /*2370*/  F2FP.BF16.F32.PACK_AB R5, RZ, R5 ;  /* 0x00000005ff05723e */ /* 0x000fca00000010ff */
[----:B------:R2:W-:Y:S01]  /*2380*/  @P2 STG.E.U16 desc[UR12][R10.64+0x10], R5 ;  /* 0x000010050a002986 */ /* 0x0005e2000c10150c */
[----:B------:R-:W-:Y:S05]  /*2390*/  @!P3 BRA `(.L_x_36) ;  /* 0x000000000004b947 */ /* 0x000fea0003800000 */
[----:B------:R0:W5:Y:S02]  /*23a0*/  LDG.E.LTC128B.U16 R94, desc[UR12][R16.64+0x12] ;  /* 0x0000120c105e7981 */ /* 0x000164000c1e1520 */
.L_x_36:
[----:B------:R-:W-:Y:S05]  /*23b0*/  BSYNC B0 ;  /* 0x0000000000007941 */ /* 0x000fea0003800000 */
.L_x_35:
[----:B--2--5:R-:W-:Y:S01]  /*23c0*/  IMAD.U32 R5, R94, 0x10000, RZ ;  /* 0x000100005e057824 */ /* 0x024fe200078e00ff */
[----:B------:R-:W-:Y:S01]  /*23d0*/  ISETP.GT.AND P0, PT, R12, 0x8, P0 ;  /* 0x000000080c00780c */ /* 0x000fe20000704270 */
[----:B------:R-:W-:Y:S01]  /*23e0*/  @P3 IMAD.MOV.U32 R10, RZ, RZ, R14 ;  /* 0x000000ffff0a3224 */ /* 0x000fe200078e000e */
[----:B------:R-:W-:Y:S01]  /*23f0*/  BSSY B0, `(.L_x_37) ;  /* 0x0000008000007945 */ /* 0x000fe20003800000 */
[----:B----4-:R-:W-:Y:S01]  /*2400*/  FMUL R8, R5, R4 ;  /* 0x0000000405087220 */ /* 0x010fe20000400000 */
[----:B------:R-:W-:-:S03]  /*2410*/  @P3 IMAD.MOV.U32 R11, RZ, RZ, R15 ;  /* 0x000000ffff0b3224 */ /* 0x000fc600078e000f */
[----:B------:R-:W-:-:S05]  /*2420*/  FFMA R8, R29, R0, R8 ;  /* 0x000000001d087223 */ /* 0x000fca0000000008 */
[----:B------:R-:W-:-:S05]  /*2430*/  F2FP.BF16.F32.PACK_AB R8, RZ, R8 ;  /* 0x00000008ff08723e */ /* 0x000fca00000010ff */
[----:B------:R2:W-:Y:S01]  /*2440*/  @P3 STG.E.U16 desc[UR12][R10.64+0x12], R8 ;  /* 0x000012080a003986 */ /* 0x0005e2000c10150c */
[----:B------:R-:W-:Y:S05]  /*2450*/  @!P0 BRA `(.L_x_38) ;  /* 0x0000000000048947 */ /* 0x000fea0003800000 */
[----:B------:R4:W5:Y:S02]  /*2460*/  LDG.E.LTC128B.U16 R94, desc[UR12][R2.64+0x10] ;  /* 0x0000100c025e7981 */ /* 0x000964000c1e1520 */
.L_x_38:
[----:B------:R-:W-:Y:S05]  /*2470*/  BSYNC B0 ;  /* 0x0000000000007941 */ /* 0x000fea0003800000 */
.L_x_37:
[----:B-----5:R-:W-:Y:S01]  /*2480*/  IMAD.U32 R5, R94, 0x10000, RZ ;  /* 0x000100005e057824 */ /* 0x020fe200078e00ff */
[----:B------:R-:W-:Y:S01]  /*2490*/  ISETP.GT.AND P1, PT, R12, 0x8, P1 ;  /* 0x000000080c00780c */ /* 0x000fe20000f24270 */
[----:B------:R-:W-:Y:S02]  /*24a0*/  BSSY B0, `(.L_x_39) ;  /* 0x0000007000007945 */ /* 0x000fe40003800000 */
[----:B------:R-:W-:-:S04]  /*24b0*/  FMUL R5, R5, R4 ;  /* 0x0000000405057220 */ /* 0x000fc80000400000 */
[----:B------:R-:W-:-:S05]  /*24c0*/  FFMA R5, R30, R0, R5 ;  /* 0x000000001e057223 */ /* 0x000fca0000000005 */
[----:B------:R-:W-:-:S05]  /*24d0*/  F2FP.BF16.F32.PACK_AB R5, RZ, R5 ;  /* 0x00000005ff05723e */ /* 0x000fca00000010ff */
[----:B------:R0:W-:Y:S01]  /*24e0*/  @P0 STG.E.U16 desc[UR12][R6.64+0x10], R5 ;  /* 0x0000100506000986 */ /* 0x0001e2000c10150c */
[----:B------:R-:W-:Y:S05]  /*24f0*/  @!P1 BRA `(.L_x_40) ;  /* 0x0000000000049947 */ /* 0x000fea0003800000 */
[----:B------:R0:W5:Y:S02]  /*2500*/  LDG.E.LTC128B.U16 R94, desc[UR12][R2.64+0x12] ;  /* 0x0000120c025e7981 */ /* 0x000164000c1e1520 */
.L_x_40:
[----:B------:R-:W-:Y:S05]  /*2510*/  BSYNC B0 ;  /* 0x0000000000007941 */ /* 0x000fea0003800000 */
.L_x_39:
[----:B0----5:R-:W-:Y:S01]  /*2520*/  IMAD.U32 R5, R94, 0x10000, RZ ;  /* 0x000100005e057824 */ /* 0x021fe200078e00ff */
[----:B------:R-:W-:Y:S01]  /*2530*/  ISETP.GT.AND P0, PT, R9, 0x10, PT ;  /* 0x000000100900780c */ /* 0x000fe20003f04270 */
[----:B------:R-:W-:Y:S02]  /*2540*/  BSSY B0, `(.L_x_41) ;  /* 0x0000008000007945 */ /* 0x000fe40003800000 */
[----:B--2---:R-:W-:Y:S01]  /*2550*/  FMUL R8, R5, R4 ;  /* 0x0000000405087220 */ /* 0x004fe20000400000 */
[----:B------:R-:W-:-:S03]  /*2560*/  ISETP.GT.AND P2, PT, R12, RZ, P0 ;  /* 0x000000ff0c00720c */ /* 0x000fc60000744270 */
[----:B------:R-:W-:-:S05]  /*2570*/  FFMA R8, R31, R0, R8 ;  /* 0x000000001f087223 */ /* 0x000fca0000000008 */
[----:B------:R-:W-:-:S05]  /*2580*/  F2FP.BF16.F32.PACK_AB R8, RZ, R8 ;  /* 0x00000008ff08723e */ /* 0x000fca00000010ff */
[----:B------:R0:W-:Y:S01]  /*2590*/  @P1 STG.E.U16 desc[UR12][R6.64+0x12], R8 ;  /* 0x0000120806001986 */ /* 0x0001e2000c10150c */
[----:B------:R-:W-:Y:S05]  /*25a0*/  @!P2 BRA `(.L_x_42) ;  /* 0x000000000004a947 */ /* 0x000fea0003800000 */
[----:B------:R2:W5:Y:S02]  /*25b0*/  LDG.E.LTC128B.U16 R94, desc[UR12][R16.64+0x20] ;  /* 0x0000200c105e7981 */ /* 0x000564000c1e1520 */
.L_x_42:
[----:B------:R-:W-:Y:S05]  /*25c0*/  BSYNC B0 ;  /* 0x0000000000007941 */ /* 0x000fea0003800000 */
.L_x_41:
[----:B-----5:R-:W-:Y:S01]  /*25d0*/  IMAD.U32 R5, R94, 0x10000, RZ ;  /* 0x000100005e057824 */ /* 0x020fe200078e00ff */
[----:B------:R-:W-:Y:S01]  /*25e0*/  ISETP.GT.AND P1, PT, R9, 0x11, PT ;  /* 0x000000110900780c */ /* 0x000fe20003f24270 */
[----:B------:R-:W-:Y:S01]  /*25f0*/  @P2 IMAD.MOV.U32 R10, RZ, RZ, R14 ;  /* 0x000000ffff0a2224 */ /* 0x000fe200078e000e */
        /* <DEDUP_REMOVED lines=9> */
.L_x_44:
[----:B------:R-:W-:Y:S05]  /*2690*/  BSYNC B0 ;  /* 0x0000000000007941 */ /* 0x000fea0003800000 */
.L_x_43:
[----:B0----5:R-:W-:Y:S01]  /*26a0*/  IMAD.U32 R5, R94, 0x10000, RZ ;  /* 0x000100005e057824 */ /* 0x021fe200078e00ff */
[----:B------:R-:W-:Y:S01]  /*26b0*/  ISETP.GT.AND P0, PT, R12, 0x8, P0 ;  /* 0x000000080c00780c */ /* 0x000fe20000704270 */
[----:B------:R-:W-:Y:S01]  /*26c0*/  @P3 IMAD.MOV.U32 R10, RZ, RZ, R14 ;  /* 0x000000ffff0a3224 */ /* 0x000fe200078e000e */
[----:B------:R-:W-:Y:S01]  /*26d0*/  BSSY B0, `(.L_x_45) ;  /* 0x0000008000007945 */ /* 0x000fe20003800000 */
[----:B------:R-:W-:Y:S01]  /*26e0*/  FMUL R8, R5, R4 ;  /* 0x0000000405087220 */ /* 0x000fe20000400000 */
[----:B------:R-:W-:-:S03]  /*26f0*/  @P3 IMAD.MOV.U32 R11, RZ, RZ, R15 ;  /* 0x000000ffff0b3224 */ /* 0x000fc600078e000f */
[----:B------:R-:W-:-:S05]  /*2700*/  FFMA R8, R33, R0, R8 ;  /* 0x0000000021087223 */ /* 0x000fca0000000008 */
[----:B------:R-:W-:-:S05]  /*2710*/  F2FP.BF16.F32.PACK_AB R8, RZ, R8 ;  /* 0x00000008ff08723e */ /* 0x000fca00000010ff */
[----:B------:R0:W-:Y:S01]  /*2720*/  @P3 STG.E.U16 desc[UR12][R10.64+0x22], R8 ;  /* 0x000022080a003986 */ /* 0x0001e2000c10150c */
[----:B------:R-:W-:Y:S05]  /*2730*/  @!P0 BRA `(.L_x_46) ;  /* 0x0000000000048947 */ /* 0x000fea0003800000 */
[----:B------:R0:W5:Y:S02]  /*2740*/  LDG.E.LTC128B.U16 R94, desc[UR12][R2.64+0x20] ;  /* 0x0000200c025e7981 */ /* 0x000164000c1e1520 */
.L_x_46:
[----:B------:R-:W-:Y:S05]  /*2750*/  BSYNC B0 ;  /* 0x0000000000007941 */ /* 0x000fea0003800000 */
.L_x_45:
        /* <DEDUP_REMOVED lines=9> */
.L_x_48:
[----:B------:R-:W-:Y:S05]  /*27f0*/  BSYNC B0 ;  /* 0x0000000000007941 */ /* 0x000fea0003800000 */
.L_x_47:
[----:B0----5:R-:W-:Y:S01]  /*2800*/  IMAD.U32 R5, R94, 0x10000, RZ ;  /* 0x000100005e057824 */ /* 0x021fe200078e00ff */
        /* <DEDUP_REMOVED lines=9> */
.L_x_50:
[----:B------:R-:W-:Y:S05]  /*28a0*/  BSYNC B0 ;  /* 0x0000000000007941 */ /* 0x000fea0003800000 */
.L_x_49:
        /* <DEDUP_REMOVED lines=12> */
.L_x_52:
[----:B------:R-:W-:Y:S05]  /*2970*/  BSYNC B0 ;  /* 0x0000000000007941 */ /* 0x000fea0003800000 */
.L_x_51:
        /* <DEDUP_REMOVED lines=11> */
.L_x_54:
[----:B------:R-:W-:Y:S05]  /*2a30*/  BSYNC B0 ;  /* 0x0000000000007941 */ /* 0x000fea0003800000 */
.L_x_53:
        /* <DEDUP_REMOVED lines=9> */
.L_x_56:
[----:B------:R-:W-:Y:S05]  /*2ad0*/  BSYNC B0 ;  /* 0x0000000000007941 */ /* 0x000fea0003800000 */
.L_x_55:
        /* <DEDUP_REMOVED lines=10> */
.L_x_58:
[----:B------:R-:W-:Y:S05]  /*2b80*/  BSYNC B0 ;  /* 0x0000000000007941 */ /* 0x000fea0003800000 */
.L_x_57:
        /* <DEDUP_REMOVED lines=12> */
.L_x_60:
[----:B------:R-:W-:Y:S05]  /*2c50*/  BSYNC B0 ;  /* 0x0000000000007941 */ /* 0x000fea0003800000 */
.L_x_59:
        /* <DEDUP_REMOVED lines=11> */
.L_x_62:
[----:B------:R-:W-:Y:S05]  /*2d10*/  BSYNC B0 ;  /* 0x0000000000007941 */ /* 0x000fea0003800000 */
.L_x_61:
        /* <DEDUP_REMOVED lines=9> */
.L_x_64:
[----:B------:R-:W-:Y:S05]  /*2db0*/  BSYNC B0 ;  /* 0x0000000000007941 */ /* 0x000fea0003800000 */
.L_x_63:
        /* <DEDUP_REMOVED lines=10> */
.L_x_66:
[----:B------:R-:W-:Y:S05]  /*2e60*/  BSYNC B0 ;  /* 0x0000000000007941 */ /* 0x000fea0003800000 */
.L_x_65:
        /* <DEDUP_REMOVED lines=12> */
.L_x_68:
[----:B------:R-:W-:Y:S05]  /*2f30*/  BSYNC B0 ;  /* 0x0000000000007941 */ /* 0x000fea0003800000 */
.L_x_67:
        /* <DEDUP_REMOVED lines=11> */
.L_x_70:
[----:B------:R-:W-:Y:S05]  /*2ff0*/  BSYNC B0 ;  /* 0x0000000000007941 */ /* 0x000fea0003800000 */
.L_x_69:
        /* <DEDUP_REMOVED lines=9> */
.L_x_72:
[----:B------:R-:W-:Y:S05]  /*3090*/  BSYNC B0 ;  /* 0x0000000000007941 */ /* 0x000fea0003800000 */
.L_x_71:
        /* <DEDUP_REMOVED lines=10> */
.L_x_74:
[----:B------:R-:W-:Y:S05]  /*3140*/  BSYNC B0 ;  /* 0x0000000000007941 */ /* 0x000fea0003800000 */
.L_x_73:
        /* <DEDUP_REMOVED lines=12> */
.L_x_76:
[----:B------:R-:W-:Y:S05]  /*3210*/  BSYNC B0 ;  /* 0x0000000000007941 */ /* 0x000fea0003800000 */
.L_x_75:
        /* <DEDUP_REMOVED lines=11> */
.L_x_78:
[----:B------:R-:W-:Y:S05]  /*32d0*/  BSYNC B0 ;  /* 0x0000000000007941 */ /* 0x000fea0003800000 */
.L_x_77:
        /* <DEDUP_REMOVED lines=9> */
.L_x_80:
[----:B------:R-:W-:Y:S05]  /*3370*/  BSYNC B0 ;  /* 0x0000000000007941 */ /* 0x000fea0003800000 */
.L_x_79:
        /* <DEDUP_REMOVED lines=10> */
.L_x_82:
[----:B------:R-:W-:Y:S05]  /*3420*/  BSYNC B0 ;  /* 0x0000000000007941 */ /* 0x000fea0003800000 */
.L_x_81:
        /* <DEDUP_REMOVED lines=12> */
.L_x_84:
[----:B------:R-:W-:Y:S05]  /*34f0*/  BSYNC B0 ;  /* 0x0000000000007941 */ /* 0x000fea0003800000 */
.L_x_83:
        /* <DEDUP_REMOVED lines=11> */
.L_x_86:
[----:B------:R-:W-:Y:S05]  /*35b0*/  BSYNC B0 ;  /* 0x0000000000007941 */ /* 0x000fea0003800000 */
.L_x_85:
        /* <DEDUP_REMOVED lines=9> */
.L_x_88:
[----:B------:R-:W-:Y:S05]  /*3650*/  BSYNC B0 ;  /* 0x0000000000007941 */ /* 0x000fea0003800000 */
.L_x_87:
        /* <DEDUP_REMOVED lines=10> */
.L_x_90:
[----:B------:R-:W-:Y:S05]  /*3700*/  BSYNC B0 ;  /* 0x0000000000007941 */ /* 0x000fea0003800000 */
.L_x_89:
        /* <DEDUP_REMOVED lines=12> */
.L_x_92:
[----:B------:R-:W-:Y:S05]  /*37d0*/  BSYNC B0 ;  /* 0x0000000000007941 */ /* 0x000fea0003800000 */
.L_x_91:
        /* <DEDUP_REMOVED lines=11> */
.L_x_94:
[----:B------:R-:W-:Y:S05]  /*3890*/  BSYNC B0 ;  /* 0x0000000000007941 */ /* 0x000fea0003800000 */
.L_x_93:
        /* <DEDUP_REMOVED lines=9> */
.L_x_96:
[----:B------:R-:W-:Y:S05]  /*3930*/  BSYNC B0 ;  /* 0x0000000000007941 */ /* 0x000fea0003800000 */
.L_x_95:
        /* <DEDUP_REMOVED lines=10> */
.L_x_98:
[----:B------:R-:W-:Y:S05]  /*39e0*/  BSYNC B0 ;  /* 0x0000000000007941 */ /* 0x000fea0003800000 */
.L_x_97:
        /* <DEDUP_REMOVED lines=12> */
.L_x_100:
[----:B------:R-:W-:Y:S05]  /*3ab0*/  BSYNC B0 ;  /* 0x0000000000007941 */ /* 0x000fea0003800000 */
.L_x_99:
        /* <DEDUP_REMOVED lines=11> */
.L_x_102:
[----:B------:R-:W-:Y:S05]  /*3b70*/  BSYNC B0 ;  /* 0x0000000000007941 */ /* 0x000fea0003800000 */
.L_x_101:
        /* <DEDUP_REMOVED lines=9> */
.L_x_104:
[----:B------:R-:W-:Y:S05]  /*3c10*/  BSYNC B0 ;  /* 0x0000000000007941 */ /* 0x000fea0003800000 */
.L_x_103:
        /* <DEDUP_REMOVED lines=10> */
.L_x_106:
[----:B------:R-:W-:Y:S05]  /*3cc0*/  BSYNC B0 ;  /* 0x0000000000007941 */ /* 0x000fea0003800000 */
.L_x_105:
        /* <DEDUP_REMOVED lines=12> */
.L_x_108:
[----:B------:R-:W-:Y:S05]  /*3d90*/  BSYNC B0 ;  /* 0x0000000000007941 */ /* 0x000fea0003800000 */
.L_x_107:
        /* <DEDUP_REMOVED lines=11> */
.L_x_110:
[----:B------:R-:W-:Y:S05]  /*3e50*/  BSYNC B0 ;  /* 0x0000000000007941 */ /* 0x000fea0003800000 */
.L_x_109:
        /* <DEDUP_REMOVED lines=9> */
.L_x_112:
[----:B------:R-:W-:Y:S05]  /*3ef0*/  BSYNC B0 ;  /* 0x0000000000007941 */ /* 0x000fea0003800000 */
.L_x_111:
        /* <DEDUP_REMOVED lines=10> */
.L_x_114:
[----:B------:R-:W-:Y:S05]  /*3fa0*/  BSYNC B0 ;  /* 0x0000000000007941 */ /* 0x000fea0003800000 */
.L_x_113:
        /* <DEDUP_REMOVED lines=12> */
.L_x_116:
[----:B------:R-:W-:Y:S05]  /*4070*/  BSYNC B0 ;  /* 0x0000000000007941 */ /* 0x000fea0003800000 */
.L_x_115:
        /* <DEDUP_REMOVED lines=11> */
.L_x_118:
[----:B------:R-:W-:Y:S05]  /*4130*/  BSYNC B0 ;  /* 0x0000000000007941 */ /* 0x000fea0003800000 */
.L_x_117:
        /* <DEDUP_REMOVED lines=9> */
.L_x_120:
[----:B------:R-:W-:Y:S05]  /*41d0*/  BSYNC B0 ;  /* 0x0000000000007941 */ /* 0x000fea0003800000 */
.L_x_119:
        /* <DEDUP_REMOVED lines=10> */
.L_x_122:
[----:B------:R-:W-:Y:S05]  /*4280*/  BSYNC B0 ;  /* 0x0000000000007941 */ /* 0x000fea0003800000 */
.L_x_121:
        /* <DEDUP_REMOVED lines=12> */
.L_x_124:
[----:B------:R-:W-:Y:S05]  /*4350*/  BSYNC B0 ;  /* 0x0000000000007941 */ /* 0x000fea0003800000 */
.L_x_123:
        /* <DEDUP_REMOVED lines=11> */
.L_x_126:
[----:B------:R-:W-:Y:S05]  /*4410*/  BSYNC B0 ;  /* 0x0000000000007941 */ /* 0x000fea0003800000 */
.L_x_125:
        /* <DEDUP_REMOVED lines=9> */
.L_x_128:
[----:B------:R-:W-:Y:S05]  /*44b0*/  BSYNC B0 ;  /* 0x0000000000007941 */ /* 0x000fea0003800000 */
.L_x_127:
        /* <DEDUP_REMOVED lines=10> */
.L_x_130:
[----:B------:R-:W-:Y:S05]  /*4560*/  BSYNC B0 ;  /* 0x0000000000007941 */ /* 0x000fea0003800000 */
.L_x_129:
        /* <DEDUP_REMOVED lines=12> */
.L_x_132:
[----:B------:R-:W-:Y:S05]  /*4630*/  BSYNC B0 ;  /* 0x0000000000007941 */ /* 0x000fea0003800000 */
.L_x_131:
        /* <DEDUP_REMOVED lines=11> */
.L_x_134:
[----:B------:R-:W-:Y:S05]  /*46f0*/  BSYNC B0 ;  /* 0x0000000000007941 */ /* 0x000fea0003800000 */
.L_x_133:
        /* <DEDUP_REMOVED lines=9> */
.L_x_136:
[----:B------:R-:W-:Y:S05]  /*4790*/  BSYNC B0 ;  /* 0x0000000000007941 */ /* 0x000fea0003800000 */
.L_x_135:
        /* <DEDUP_REMOVED lines=10> */
.L_x_138:
[----:B------:R-:W-:Y:S05]  /*4840*/  BSYNC B0 ;  /* 0x0000000000007941 */ /* 0x000fea0003800000 */
.L_x_137:
        /* <DEDUP_REMOVED lines=12> */
.L_x_140:
[----:B------:R-:W-:Y:S05]  /*4910*/  BSYNC B0 ;  /* 0x0000000000007941 */ /* 0x000fea0003800000 */
.L_x_139:
        /* <DEDUP_REMOVED lines=11> */
.L_x_142:
[----:B------:R-:W-:Y:S05]  /*49d0*/  BSYNC B0 ;  /* 0x0000000000007941 */ /* 0x000fea0003800000 */
.L_x_141:
        /* <DEDUP_REMOVED lines=9> */
.L_x_144:
[----:B------:R-:W-:Y:S05]  /*4a70*/  BSYNC B0 ;  /* 0x0000000000007941 */ /* 0x000fea0003800000 */
.L_x_143:
        /* <DEDUP_REMOVED lines=10> */
.L_x_146:
[----:B------:R-:W-:Y:S05]  /*4b20*/  BSYNC B0 ;  /* 0x0000000000007941 */ /* 0x000fea0003800000 */
.L_x_145:
[----:B-----5:R-:W-:Y:S01]  /*4b30*/  IMAD.U32 R5, R94, 0x10000, RZ ;  /* 0x000100005e057824 */ /* 0x020fe200078e00ff */
[----:B------:R-:W-:Y:S01]  /*4b40*/  ISETP.GT.AND P1, PT, R9, 0x79, PT ;  /* 0x000000790900780c */ /* 0x000fe20003f24270 */
[----:B0-----:R-:W-:Y:S01]  /*4b50*/  @P2 IMAD.MOV.U32 R8, RZ, RZ, R14 ;  /* 0x000000ffff082224 */ /* 0x001fe200078e000e */
        /* <DEDUP_REMOVED lines=9> */
.L_x_148:
[----:B------:R-:W-:Y:S05]  /*4bf0*/  BSYNC B0 ;  /* 0x0000000000007941 */ /* 0x000fea0003800000 */
.L_x_147:
[----:B0----5:R-:W-:Y:S01]  /*4c00*/  IMAD.U32 R5, R94, 0x10000, RZ ;  /* 0x000100005e057824 */ /* 0x021fe200078e00ff */
        /* <DEDUP_REMOVED lines=8> */
.L_x_150:
[----:B------:R-:W-:Y:S05]  /*4c90*/  BSYNC B0 ;  /* 0x0000000000007941 */ /* 0x000fea0003800000 */
.L_x_149:
        /* <DEDUP_REMOVED lines=9> */
.L_x_152:
[----:B------:R-:W-:Y:S05]  /*4d30*/  BSYNC B0 ;  /* 0x0000000000007941 */ /* 0x000fea0003800000 */
.L_x_151:
[----:B0--345:R-:W-:-:S04]  /*4d40*/  IMAD.U32 R3, R94, 0x10000, RZ ;  /* 0x000100005e037824 */ /* 0x039fc800078e00ff */
[----:B------:R-:W-:-:S04]  /*4d50*/  FMUL R4, R3, R4 ;  /* 0x0000000403047220 */ /* 0x000fc80000400000 */
[----:B------:R-:W-:Y:S01]  /*4d60*/  FFMA R4, R87, R0, R4 ;  /* 0x0000000057047223 */ /* 0x000fe20000000004 */
[----:B------:R-:W-:Y:S06]  /*4d70*/  @!P1 EXIT ;  /* 0x000000000000994d */ /* 0x000fec0003800000 */
[----:B------:R-:W-:-:S05]  /*4d80*/  F2FP.BF16.F32.PACK_AB R4, RZ, R4 ;  /* 0x00000004ff04723e */ /* 0x000fca00000010ff */
[----:B------:R-:W-:Y:S01]  /*4d90*/  STG.E.U16 desc[UR12][R6.64+0xf2], R4 ;  /* 0x0000f20406007986 */ /* 0x000fe2000c10150c */
[----:B------:R-:W-:Y:S05]  /*4da0*/  EXIT ;  /* 0x000000000000794d */ /* 0x000fea0003800000 */
.L_x_28:
[----:B------:R-:W-:Y:S01]  /*4db0*/  ISETP.GT.AND P3, PT, R9, 0x1, PT ;  /* 0x000000010900780c */ /* 0x000fe20003f64270 */
[----:B------:R-:W-:Y:S01]  /*4dc0*/  ULDC.64 UR4, c[0x0][0x5c8] ;  /* 0x0001720000047ab9 */ /* 0x000fe20000000a00 */
[-C--:B------:R-:W-:Y:S01]  /*4dd0*/  FMUL R24, R24, R0.reuse ;  /* 0x0000000018187220 */ /* 0x080fe20000400000 */
[-C--:B------:R-:W-:Y:S01]  /*4de0*/  FMUL R25, R25, R0.reuse ;  /* 0x0000000019197220 */ /* 0x080fe20000400000 */
[----:B------:R-:W-:Y:S01]  /*4df0*/  ISETP.GT.AND P1, PT, R12, RZ, P3 ;  /* 0x000000ff0c00720c */ /* 0x000fe20001f24270 */
[-C--:B------:R-:W-:Y:S01]  /*4e00*/  FMUL R26, R26, R0.reuse ;  /* 0x000000001a1a7220 */ /* 0x080fe20000400000 */
[----:B------:R-:W-:Y:S01]  /*4e10*/  LEA R2, P4, R10, UR4, 0x1 ;  /* 0x000000040a027c11 */ /* 0x000fe2000f8808ff */
[----:B------:R-:W-:Y:S01]  /*4e20*/  FMUL R27, R27, R0 ;  /* 0x000000001b1b7220 */ /* 0x000fe20000400000 */
[----:B------:R-:W-:Y:S01]  /*4e30*/  F2FP.BF16.F32.PACK_AB R24, RZ, R24 ;  /* 0x00000018ff18723e */ /* 0x000fe200000010ff */
[-C--:B------:R-:W-:Y:S01]  /*4e40*/  FMUL R28, R28, R0.reuse ;  /* 0x000000001c1c7220 */ /* 0x080fe20000400000 */
[----:B------:R-:W-:Y:S01]  /*4e50*/  LEA.HI.X R3, R10, UR5, R17, 0x1, P4 ;  /* 0x000000050a037c11 */ /* 0x000fe2000a0f0c11 */
[-C--:B------:R-:W-:Y:S01]  /*4e60*/  FMUL R29, R29, R0.reuse ;  /* 0x000000001d1d7220 */ /* 0x080fe20000400000 */
[----:B------:R-:W-:Y:S01]  /*4e70*/  F2FP.BF16.F32.PACK_AB R25, RZ, R25 ;  /* 0x00000019ff19723e */ /* 0x000fe200000010ff */
[-C--:B------:R-:W-:Y:S01]  /*4e80*/  FMUL R30, R30, R0.reuse ;  /* 0x000000001e1e7220 */ /* 0x080fe20000400000 */
[----:B------:R-:W-:Y:S01]  /*4e90*/  SHF.L.U64.HI R5, R19, 0x1, R18 ;  /* 0x0000000113057819 */ /* 0x000fe20000010212 */
[----:B------:R-:W-:Y:S01]  /*4ea0*/  @P2 STG.E.U16 desc[UR12][R2.64], R24 ;  /* 0x0000001802002986 */ /* 0x000fe2000c10150c */
[----:B------:R-:W-:Y:S01]  /*4eb0*/  ISETP.GT.AND P2, PT, R12, 0x8, P0 ;  /* 0x000000080c00780c */ /* 0x000fe20000744270 */
[----:B------:R-:W-:Y:S01]  /*4ec0*/  FMUL R31, R31, R0 ;  /* 0x000000001f1f7220 */ /* 0x000fe20000400000 */
[----:B------:R-:W-:Y:S01]  /*4ed0*/  LEA R4, P5, R19, R2, 0x1 ;  /* 0x0000000213047211 */ /* 0x000fe200078a08ff */
[----:B------:R-:W-:Y:S01]  /*4ee0*/  @P1 STG.E.U16 desc[UR12][R2.64+0x2], R25 ;  /* 0x0000021902001986 */ /* 0x000fe2000c10150c */
[----:B------:R-:W-:Y:S01]  /*4ef0*/  ISETP.GT.AND P1, PT, R9, 0x8, PT ;  /* 0x000000080900780c */ /* 0x000fe20003f24270 */
[-C--:B------:R-:W-:Y:S01]  /*4f00*/  FMUL R32, R32, R0.reuse ;  /* 0x0000000020207220 */ /* 0x080fe20000400000 */
[C---:B------:R-:W-:Y:S01]  /*4f10*/  ISETP.GT.AND P3, PT, R12.reuse, 0x8, P3 ;  /* 0x000000080c00780c */ /* 0x040fe20001f64270 */
[----:B------:R-:W-:Y:S01]  /*4f20*/  IMAD.X R5, R5, 0x1, R3, P5 ;  /* 0x0000000105057824 */ /* 0x000fe200028e0603 */
[----:B------:R-:W-:Y:S01]  /*4f30*/  ISETP.GT.AND P0, PT, R9, 0x9, PT ;  /* 0x000000090900780c */ /* 0x000fe20003f04270 */
[-C--:B------:R-:W-:Y:S01]  /*4f40*/  FMUL R33, R33, R0.reuse ;  /* 0x0000000021217220 */ /* 0x080fe20000400000 */
[----:B------:R-:W-:Y:S01]  /*4f50*/  ISETP.GT.AND P4, PT, R12, RZ, P1 ;  /* 0x000000ff0c00720c */ /* 0x000fe20000f84270 */
[-C--:B------:R-:W-:Y:S01]  /*4f60*/  FMUL R34, R34, R0.reuse ;  /* 0x0000000022227220 */ /* 0x080fe20000400000 */
[----:B------:R-:W-:Y:S01]  /*4f70*/  ISETP.GT.AND P5, PT, R12, RZ, P0 ;  /* 0x000000ff0c00720c */ /* 0x000fe200007a4270 */
[----:B------:R-:W-:Y:S01]  /*4f80*/  FMUL R35, R35, R0 ;  /* 0x0000000023237220 */ /* 0x000fe20000400000 */
[----:B------:R-:W-:Y:S01]  /*4f90*/  F2FP.BF16.F32.PACK_AB R26, RZ, R26 ;  /* 0x0000001aff1a723e */ /* 0x000fe200000010ff */
[-C--:B------:R-:W-:Y:S01]  /*4fa0*/  FMUL R36, R36, R0.reuse ;  /* 0x0000000024247220 */ /* 0x080fe20000400000 */
[----:B------:R-:W-:Y:S01]  /*4fb0*/  F2FP.BF16.F32.PACK_AB R27, RZ, R27 ;  /* 0x0000001bff1b723e */ /* 0x000fe200000010ff */
[----:B------:R-:W-:Y:S01]  /*4fc0*/  FMUL R37, R37, R0 ;  /* 0x0000000025257220 */ /* 0x000fe20000400000 */
[----:B------:R-:W-:Y:S01]  /*4fd0*/  F2FP.BF16.F32.PACK_AB R28, RZ, R28 ;  /* 0x0000001cff1c723e */ /* 0x000fe200000010ff */
[----:B------:R-:W-:Y:S01]  /*4fe0*/  @P2 STG.E.U16 desc[UR12][R4.64], R26 ;  /* 0x0000001a04002986 */ /* 0x000fe2000c10150c */
[----:B------:R-:W-:Y:S01]  /*4ff0*/  ISETP.GT.AND P1, PT, R12, 0x8, P1 ;  /* 0x000000080c00780c */ /* 0x000fe20000f24270 */
[-C--:B------:R-:W-:Y:S01]  /*5000*/  FMUL R38, R38, R0.reuse ;  /* 0x0000000026267220 */ /* 0x080fe20000400000 */
[----:B------:R-:W-:Y:S01]  /*5010*/  F2FP.BF16.F32.PACK_AB R29, RZ, R29 ;  /* 0x0000001dff1d723e */ /* 0x000fe200000010ff */
[----:B------:R-:W-:Y:S01]  /*5020*/  @P3 STG.E.U16 desc[UR12][R4.64+0x2], R27 ;  /* 0x0000021b04003986 */ /* 0x000fe2000c10150c */
[----:B------:R-:W-:Y:S01]  /*5030*/  ISETP.GT.AND P3, PT, R9, 0x10, PT ;  /* 0x000000100900780c */ /* 0x000fe20003f64270 */
[-C--:B------:R-:W-:Y:S01]  /*5040*/  FMUL R39, R39, R0.reuse ;  /* 0x0000000027277220 */ /* 0x080fe20000400000 */
[----:B------:R-:W-:Y:S01]  /*5050*/  ISETP.GT.AND P2, PT, R12, 0x8, P0 ;  /* 0x000000080c00780c */ /* 0x000fe20000744270 */
[----:B------:R-:W-:Y:S01]  /*5060*/  @P4 STG.E.U16 desc[UR12][R2.64+0x10], R28 ;  /* 0x0000101c02004986 */ /* 0x000fe2000c10150c */
[----:B------:R-:W-:Y:S01]  /*5070*/  ISETP.GT.AND P0, PT, R9, 0x11, PT ;  /* 0x000000110900780c */ /* 0x000fe20003f04270 */
[-C--:B------:R-:W-:Y:S01]  /*5080*/  FMUL R40, R40, R0.reuse ;  /* 0x0000000028287220 */ /* 0x080fe20000400000 */
[C---:B------:R-:W-:Y:S01]  /*5090*/  ISETP.GT.AND P4, PT, R12.reuse, RZ, P3 ;  /* 0x000000ff0c00720c */ /* 0x040fe20001f84270 */
[----:B------:R-:W-:Y:S01]  /*50a0*/  @P5 STG.E.U16 desc[UR12][R2.64+0x12], R29 ;  /* 0x0000121d02005986 */ /* 0x000fe2000c10150c */
        /* <DEDUP_REMOVED lines=153> */
[----:B------:R-:W-:Y:S01]  /*5a40*/  FMUL R0, R87, R0 ;  /* 0x0000000057007220 */ /* 0x000fe20000400000 */
[----:B------:R-:W-:Y:S01]  /*5a50*/  ISETP.GT.AND P2, PT, R12, 0x8, P0 ;  /* 0x000000080c00780c */ /* 0x000fe20000744270 */
[----:B------:R-:W-:Y:S01]  /*5a60*/  @P4 STG.E.U16 desc[UR12][R2.64+0x90], R60 ;  /* 0x0000903c02004986 */ /* 0x000fe2000c10150c */
[----:B------:R-:W-:-:S02]  /*5a70*/  ISETP.GT.AND P0, PT, R9, 0x51, PT ;  /* 0x000000510900780c */ /* 0x000fc40003f04270 */
[C---:B------:R-:W-:Y:S01]  /*5a80*/  ISETP.GT.AND P4, PT, R12.reuse, RZ, P3 ;  /* 0x000000ff0c00720c */ /* 0x040fe20001f84270 */
[----:B------:R-:W-:Y:S01]  /*5a90*/  @P5 STG.E.U16 desc[UR12][R2.64+0x92], R61 ;  /* 0x0000923d02005986 */ /* 0x000fe2000c10150c */
[C---:B------:R-:W-:Y:S02]  /*5aa0*/  ISETP.GT.AND P5, PT, R12.reuse, RZ, P0 ;  /* 0x000000ff0c00720c */ /* 0x040fe400007a4270 */
[----:B------:R-:W-:Y:S02]  /*5ab0*/  F2FP.BF16.F32.PACK_AB R62, RZ, R62 ;  /* 0x0000003eff3e723e */ /* 0x000fe400000010ff */
[----:B------:R-:W-:Y:S02]  /*5ac0*/  F2FP.BF16.F32.PACK_AB R63, RZ, R63 ;  /* 0x0000003fff3f723e */ /* 0x000fe400000010ff */
[----:B------:R-:W-:Y:S01]  /*5ad0*/  F2FP.BF16.F32.PACK_AB R64, RZ, R64 ;  /* 0x00000040ff40723e */ /* 0x000fe200000010ff */
[----:B------:R-:W-:Y:S01]  /*5ae0*/  @P1 STG.E.U16 desc[UR12][R4.64+0x90], R62 ;  /* 0x0000903e04001986 */ /* 0x000fe2000c10150c */
[----:B------:R-:W-:-:S02]  /*5af0*/  ISETP.GT.AND P1, PT, R12, 0x8, P3 ;  /* 0x000000080c00780c */ /* 0x000fc40001f24270 */
[----:B------:R-:W-:Y:S01]  /*5b00*/  F2FP.BF16.F32.PACK_AB R65, RZ, R65 ;  /* 0x00000041ff41723e */ /* 0x000fe200000010ff */
[----:B------:R-:W-:Y:S01]  /*5b10*/  @P2 STG.E.U16 desc[UR12][R4.64+0x92], R63 ;  /* 0x0000923f04002986 */ /* 0x000fe2000c10150c */
[C---:B------:R-:W-:Y:S02]  /*5b20*/  ISETP.GT.AND P2, PT, R9.reuse, 0x58, PT ;  /* 0x000000580900780c */ /* 0x040fe40003f44270 */
[C---:B------:R-:W-:Y:S01]  /*5b30*/  ISETP.GT.AND P0, PT, R12.reuse, 0x8, P0 ;  /* 0x000000080c00780c */ /* 0x040fe20000704270 */
[----:B------:R-:W-:Y:S01]  /*5b40*/  @P4 STG.E.U16 desc[UR12][R2.64+0xa0], R64 ;  /* 0x0000a04002004986 */ /* 0x000fe2000c10150c */
[----:B------:R-:W-:Y:S02]  /*5b50*/  ISETP.GT.AND P3, PT, R9, 0x59, PT ;  /* 0x000000590900780c */ /* 0x000fe40003f64270 */
[C---:B------:R-:W-:Y:S01]  /*5b60*/  ISETP.GT.AND P4, PT, R12.reuse, RZ, P2 ;  /* 0x000000ff0c00720c */ /* 0x040fe20001784270 */
[----:B------:R-:W-:Y:S01]  /*5b70*/  @P5 STG.E.U16 desc[UR12][R2.64+0xa2], R65 ;  /* 0x0000a24102005986 */ /* 0x000fe2000c10150c */
[----:B------:R-:W-:-:S02]  /*5b80*/  ISETP.GT.AND P5, PT, R12, RZ, P3 ;  /* 0x000000ff0c00720c */ /* 0x000fc40001fa4270 */
[----:B------:R-:W-:Y:S02]  /*5b90*/  F2FP.BF16.F32.PACK_AB R66, RZ, R66 ;  /* 0x00000042ff42723e */ /* 0x000fe400000010ff */
[----:B------:R-:W-:Y:S02]  /*5ba0*/  F2FP.BF16.F32.PACK_AB R67, RZ, R67 ;  /* 0x00000043ff43723e */ /* 0x000fe400000010ff */
[----:B------:R-:W-:Y:S01]  /*5bb0*/  F2FP.BF16.F32.PACK_AB R68, RZ, R68 ;  /* 0x00000044ff44723e */ /* 0x000fe200000010ff */
[----:B------:R-:W-:Y:S01]  /*5bc0*/  @P1 STG.E.U16 desc[UR12][R4.64+0xa0], R66 ;  /* 0x0000a04204001986 */ /* 0x000fe2000c10150c */
[C---:B------:R-:W-:Y:S02]  /*5bd0*/  ISETP.GT.AND P1, PT, R12.reuse, 0x8, P2 ;  /* 0x000000080c00780c */ /* 0x040fe40001724270 */
[----:B------:R-:W-:Y:S01]  /*5be0*/  F2FP.BF16.F32.PACK_AB R69, RZ, R69 ;  /* 0x00000045ff45723e */ /* 0x000fe200000010ff */
[----:B------:R-:W-:Y:S01]  /*5bf0*/  @P0 STG.E.U16 desc[UR12][R4.64+0xa2], R67 ;  /* 0x0000a24304000986 */ /* 0x000fe2000c10150c */
[----:B------:R-:W-:-:S02]  /*5c00*/  ISETP.GT.AND P2, PT, R12, 0x8, P3 ;  /* 0x000000080c00780c */ /* 0x000fc40001f44270 */
[C---:B------:R-:W-:Y:S01]  /*5c10*/  ISETP.GT.AND P3, PT, R9.reuse, 0x60, PT ;  /* 0x000000600900780c */ /* 0x040fe20003f64270 */
[----:B------:R-:W-:Y:S01]  /*5c20*/  @P4 STG.E.U16 desc[UR12][R2.64+0xb0], R68 ;  /* 0x0000b04402004986 */ /* 0x000fe2000c10150c */
[----:B------:R-:W-:Y:S02]  /*5c30*/  ISETP.GT.AND P0, PT, R9, 0x61, PT ;  /* 0x000000610900780c */ /* 0x000fe40003f04270 */
[C---:B------:R-:W-:Y:S01]  /*5c40*/  ISETP.GT.AND P4, PT, R12.reuse, RZ, P3 ;  /* 0x000000ff0c00720c */ /* 0x040fe20001f84270 */
[----:B------:R-:W-:Y:S01]  /*5c50*/  @P5 STG.E.U16 desc[UR12][R2.64+0xb2], R69 ;  /* 0x0000b24502005986 */ /* 0x000fe2000c10150c */
[----:B------:R-:W-:Y:S02]  /*5c60*/  ISETP.GT.AND P5, PT, R12, RZ, P0 ;  /* 0x000000ff0c00720c */ /* 0x000fe400007a4270 */
[----:B------:R-:W-:Y:S02]  /*5c70*/  F2FP.BF16.F32.PACK_AB R70, RZ, R70 ;  /* 0x00000046ff46723e */ /* 0x000fe400000010ff */
[----:B------:R-:W-:-:S02]  /*5c80*/  F2FP.BF16.F32.PACK_AB R71, RZ, R71 ;  /* 0x00000047ff47723e */ /* 0x000fc400000010ff */
[----:B------:R-:W-:Y:S01]  /*5c90*/  F2FP.BF16.F32.PACK_AB R72, RZ, R72 ;  /* 0x00000048ff48723e */ /* 0x000fe200000010ff */
[----:B------:R-:W-:Y:S01]  /*5ca0*/  @P1 STG.E.U16 desc[UR12][R4.64+0xb0], R70 ;  /* 0x0000b04604001986 */ /* 0x000fe2000c10150c */
[----:B------:R-:W-:Y:S02]  /*5cb0*/  F2FP.BF16.F32.PACK_AB R73, RZ, R73 ;  /* 0x00000049ff49723e */ /* 0x000fe400000010ff */
[C---:B------:R-:W-:Y:S01]  /*5cc0*/  ISETP.GT.AND P1, PT, R12.reuse, 0x8, P3 ;  /* 0x000000080c00780c */ /* 0x040fe20001f24270 */
[----:B------:R-:W-:Y:S01]  /*5cd0*/  @P2 STG.E.U16 desc[UR12][R4.64+0xb2], R71 ;  /* 0x0000b24704002986 */ /* 0x000fe2000c10150c */
[----:B------:R-:W-:Y:S02]  /*5ce0*/  ISETP.GT.AND P0, PT, R12, 0x8, P0 ;  /* 0x000000080c00780c */ /* 0x000fe40000704270 */
[----:B------:R-:W-:Y:S01]  /*5cf0*/  F2FP.BF16.F32.PACK_AB R74, RZ, R74 ;  /* 0x0000004aff4a723e */ /* 0x000fe200000010ff */
[----:B------:R-:W-:Y:S01]  /*5d00*/  @P4 STG.E.U16 desc[UR12][R2.64+0xc0], R72 ;  /* 0x0000c04802004986 */ /* 0x000fe2000c10150c */
[----:B------:R-:W-:-:S02]  /*5d10*/  ISETP.GT.AND P4, PT, R9, 0x68, PT ;  /* 0x000000680900780c */ /* 0x000fc40003f84270 */
[----:B------:R-:W-:Y:S01]  /*5d20*/  F2FP.BF16.F32.PACK_AB R75, RZ, R75 ;  /* 0x0000004bff4b723e */ /* 0x000fe200000010ff */
[----:B------:R-:W-:Y:S01]  /*5d30*/  @P5 STG.E.U16 desc[UR12][R2.64+0xc2], R73 ;  /* 0x0000c24902005986 */ /* 0x000fe2000c10150c */
[----:B------:R-:W-:Y:S02]  /*5d40*/  ISETP.GT.AND P5, PT, R9, 0x69, PT ;  /* 0x000000690900780c */ /* 0x000fe40003fa4270 */
[C---:B------:R-:W-:Y:S01]  /*5d50*/  ISETP.GT.AND P2, PT, R12.reuse, RZ, P4 ;  /* 0x000000ff0c00720c */ /* 0x040fe20002744270 */
[----:B------:R-:W-:Y:S01]  /*5d60*/  @P1 STG.E.U16 desc[UR12][R4.64+0xc0], R74 ;  /* 0x0000c04a04001986 */ /* 0x000fe2000c10150c */
[----:B------:R-:W-:Y:S02]  /*5d70*/  ISETP.GT.AND P6, PT, R12, RZ, P5 ;  /* 0x000000ff0c00720c */ /* 0x000fe40002fc4270 */
[----:B------:R-:W-:Y:S01]  /*5d80*/  F2FP.BF16.F32.PACK_AB R76, RZ, R76 ;  /* 0x0000004cff4c723e */ /* 0x000fe200000010ff */
[----:B------:R-:W-:Y:S01]  /*5d90*/  @P0 STG.E.U16 desc[UR12][R4.64+0xc2], R75 ;  /* 0x0000c24b04000986 */ /* 0x000fe2000c10150c */
[----:B------:R-:W-:-:S02]  /*5da0*/  F2FP.BF16.F32.PACK_AB R77, RZ, R77 ;  /* 0x0000004dff4d723e */ /* 0x000fc400000010ff */
[C---:B------:R-:W-:Y:S02]  /*5db0*/  ISETP.GT.AND P3, PT, R9.reuse, 0x70, PT ;  /* 0x000000700900780c */ /* 0x040fe40003f64270 */
[C---:B------:R-:W-:Y:S02]  /*5dc0*/  ISETP.GT.AND P4, PT, R12.reuse, 0x8, P4 ;  /* 0x000000080c00780c */ /* 0x040fe40002784270 */
[----:B------:R-:W-:Y:S01]  /*5dd0*/  F2FP.BF16.F32.PACK_AB R78, RZ, R78 ;  /* 0x0000004eff4e723e */ /* 0x000fe200000010ff */
[----:B------:R-:W-:Y:S01]  /*5de0*/  @P2 STG.E.U16 desc[UR12][R2.64+0xd0], R76 ;  /* 0x0000d04c02002986 */ /* 0x000fe2000c10150c */
[----:B------:R-:W-:Y:S02]  /*5df0*/  ISETP.GT.AND P2, PT, R9, 0x71, PT ;  /* 0x000000710900780c */ /* 0x000fe40003f44270 */
[----:B------:R-:W-:Y:S01]  /*5e00*/  F2FP.BF16.F32.PACK_AB R79, RZ, R79 ;  /* 0x0000004fff4f723e */ /* 0x000fe200000010ff */
[----:B------:R-:W-:Y:S01]  /*5e10*/  @P6 STG.E.U16 desc[UR12][R2.64+0xd2], R77 ;  /* 0x0000d24d02006986 */ /* 0x000fe2000c10150c */
[----:B------:R-:W-:-:S02]  /*5e20*/  ISETP.GT.AND P6, PT, R12, 0x8, P5 ;  /* 0x000000080c00780c */ /* 0x000fc40002fc4270 */
[C---:B------:R-:W-:Y:S02]  /*5e30*/  ISETP.GT.AND P5, PT, R12.reuse, RZ, P3 ;  /* 0x000000ff0c00720c */ /* 0x040fe40001fa4270 */
[----:B------:R-:W-:Y:S01]  /*5e40*/  F2FP.BF16.F32.PACK_AB R80, RZ, R80 ;  /* 0x00000050ff50723e */ /* 0x000fe200000010ff */
[----:B------:R-:W-:Y:S01]  /*5e50*/  @P4 STG.E.U16 desc[UR12][R4.64+0xd0], R78 ;  /* 0x0000d04e04004986 */ /* 0x000fe2000c10150c */
[C---:B------:R-:W-:Y:S02]  /*5e60*/  ISETP.GT.AND P1, PT, R9.reuse, 0x78, PT ;  /* 0x000000780900780c */ /* 0x040fe40003f24270 */
[----:B------:R-:W-:Y:S02]  /*5e70*/  ISETP.GT.AND P0, PT, R9, 0x79, PT ;  /* 0x000000790900780c */ /* 0x000fe40003f04270 */
[C---:B------:R-:W-:Y:S02]  /*5e80*/  ISETP.GT.AND P4, PT, R12.reuse, RZ, P2 ;  /* 0x000000ff0c00720c */ /* 0x040fe40001784270 */
[C---:B------:R-:W-:Y:S01]  /*5e90*/  ISETP.GT.AND P3, PT, R12.reuse, 0x8, P3 ;  /* 0x000000080c00780c */ /* 0x040fe20001f64270 */
[----:B------:R-:W-:Y:S01]  /*5ea0*/  @P6 STG.E.U16 desc[UR12][R4.64+0xd2], R79 ;  /* 0x0000d24f04006986 */ /* 0x000fe2000c10150c */
[----:B------:R-:W-:-:S02]  /*5eb0*/  ISETP.GT.AND P2, PT, R12, 0x8, P2 ;  /* 0x000000080c00780c */ /* 0x000fc40001744270 */
[C---:B------:R-:W-:Y:S01]  /*5ec0*/  ISETP.GT.AND P6, PT, R12.reuse, RZ, P0 ;  /* 0x000000ff0c00720c */ /* 0x040fe200007c4270 */
[----:B------:R-:W-:Y:S01]  /*5ed0*/  @P5 STG.E.U16 desc[UR12][R2.64+0xe0], R80 ;  /* 0x0000e05002005986 */ /* 0x000fe2000c10150c */
[C---:B------:R-:W-:Y:S02]  /*5ee0*/  ISETP.GT.AND P5, PT, R12.reuse, RZ, P1 ;  /* 0x000000ff0c00720c */ /* 0x040fe40000fa4270 */
[C---:B------:R-:W-:Y:S02]  /*5ef0*/  ISETP.GT.AND P1, PT, R12.reuse, 0x8, P1 ;  /* 0x000000080c00780c */ /* 0x040fe40000f24270 */
[----:B------:R-:W-:Y:S02]  /*5f00*/  F2FP.BF16.F32.PACK_AB R81, RZ, R81 ;  /* 0x00000051ff51723e */ /* 0x000fe400000010ff */
[----:B------:R-:W-:Y:S02]  /*5f10*/  F2FP.BF16.F32.PACK_AB R82, RZ, R82 ;  /* 0x00000052ff52723e */ /* 0x000fe400000010ff */
[----:B------:R-:W-:Y:S01]  /*5f20*/  F2FP.BF16.F32.PACK_AB R83, RZ, R83 ;  /* 0x00000053ff53723e */ /* 0x000fe200000010ff */
[----:B------:R-:W-:Y:S01]  /*5f30*/  @P4 STG.E.U16 desc[UR12][R2.64+0xe2], R81 ;  /* 0x0000e25102004986 */ /* 0x000fe2000c10150c */
[----:B------:R-:W-:-:S02]  /*5f40*/  ISETP.GT.AND P0, PT, R12, 0x8, P0 ;  /* 0x000000080c00780c */ /* 0x000fc40000704270 */
[----:B------:R-:W-:Y:S01]  /*5f50*/  F2FP.BF16.F32.PACK_AB R84, RZ, R84 ;  /* 0x00000054ff54723e */ /* 0x000fe200000010ff */
[----:B------:R-:W-:Y:S01]  /*5f60*/  @P3 STG.E.U16 desc[UR12][R4.64+0xe0], R82 ;  /* 0x0000e05204003986 */ /* 0x000fe2000c10150c */
[----:B------:R-:W-:Y:S02]  /*5f70*/  F2FP.BF16.F32.PACK_AB R85, RZ, R85 ;  /* 0x00000055ff55723e */ /* 0x000fe400000010ff */
[----:B------:R-:W-:Y:S01]  /*5f80*/  F2FP.BF16.F32.PACK_AB R86, RZ, R86 ;  /* 0x00000056ff56723e */ /* 0x000fe200000010ff */
[----:B------:R-:W-:Y:S04]  /*5f90*/  @P2 STG.E.U16 desc[UR12][R4.64+0xe2], R83 ;  /* 0x0000e25304002986 */ /* 0x000fe8000c10150c */
[----:B------:R-:W-:Y:S04]  /*5fa0*/  @P5 STG.E.U16 desc[UR12][R2.64+0xf0], R84 ;  /* 0x0000f05402005986 */ /* 0x000fe8000c10150c */
[----:B------:R0:W-:Y:S02]  /*5fb0*/  @P6 STG.E.U16 desc[UR12][R2.64+0xf2], R85 ;  /* 0x0000f25502006986 */ /* 0x0001e4000c10150c */
[----:B0-----:R-:W-:-:S02]  /*5fc0*/  @P1 IMAD.MOV.U32 R2, RZ, RZ, R4 ;  /* 0x000000ffff021224 */ /* 0x001fc400078e0004 */
[----:B------:R-:W-:-:S05]  /*5fd0*/  @P1 IMAD.MOV.U32 R3, RZ, RZ, R5 ;  /* 0x000000ffff031224 */ /* 0x000fca00078e0005 */
[----:B------:R0:W-:Y:S01]  /*5fe0*/  @P1 STG.E.U16 desc[UR12][R2.64+0xf0], R86 ;  /* 0x0000f05602001986 */ /* 0x0001e2000c10150c */
[----:B------:R-:W-:Y:S05]  /*5ff0*/  @!P0 EXIT ;  /* 0x000000000000894d */ /* 0x000fea0003800000 */
[----:B------:R-:W-:-:S05]  /*6000*/  F2FP.BF16.F32.PACK_AB R0, RZ, R0 ;  /* 0x00000000ff00723e */ /* 0x000fca00000010ff */
[----:B------:R-:W-:Y:S01]  /*6010*/  STG.E.U16 desc[UR12][R4.64+0xf2], R0 ;  /* 0x0000f20004007986 */ /* 0x000fe2000c10150c */
[----:B------:R-:W-:Y:S05]  /*6020*/  EXIT ;  /* 0x000000000000794d */ /* 0x000fea0003800000 */
.L_x_14:
[----:B------:R-:W-:-:S13]  /*6030*/  ISETP.NE.AND P0, PT, R9, RZ, PT ;  /* 0x000000ff0900720c */ /* 0x000fda0003f05270 */
[----:B------:R-:W-:Y:S05]  /*6040*/  @P0 EXIT ;  /* 0x000000000000094d */ /* 0x000fea0003800000 */
[----:B------:R-:W-:-:S13]  /*6050*/  ELECT P0, URZ, PT ;  /* 0x00000000003f782f */ /* 0x000fda0003800000 */
[----:B------:R-:W-:Y:S05]  /*6060*/  @!P0 BRA `(.L_x_153) ;  /* 0x0000000400d08947 */ /* 0x000fea0003800000 */
[----:B------:R-:W-:-:S13]  /*6070*/  ISETP.GE.AND P0, PT, R11, 0x1, PT ;  /* 0x000000010b00780c */ /* 0x000fda0003f06270 */
[----:B------:R-:W-:Y:S05]  /*6080*/  @!P0 BRA `(.L_x_153) ;  /* 0x0000000400c88947 */ /* 0x000fea0003800000 */
[----:B------:R-:W2:Y:S01]  /*6090*/  S2R R2, SR_CgaCtaId ;  /* 0x0000000000027919 */ /* 0x000ea20000008800 */
[----:B---3-5:R-:W0:Y:S01]  /*60a0*/  LDC.64 R4, c[0x0][0x4d8] ;  /* 0x00013600ff047b82 */ /* 0x028e220000000a00 */
[----:B------:R-:W-:Y:S01]  /*60b0*/  LOP3.LUT P0, RZ, R14, 0x1f, RZ, 0xc0, !PT ;  /* 0x0000001f0eff7812 */ /* 0x000fe2000780c0ff */
[----:B------:R-:W-:Y:S01]  /*60c0*/  IMAD.SHL.U32 R12, R6, 0x80, RZ ;  /* 0x00000080060c7824 */ /* 0x000fe200078e00ff */
[----:B------:R-:W-:Y:S01]  /*60d0*/  ULDC.64 UR4, c[0x0][0x4b0] ;  /* 0x00012c0000047ab9 */ /* 0x000fe20000000a00 */
[C---:B------:R-:W-:Y:S01]  /*60e0*/  ISETP.NE.AND P2, PT, R17.reuse, RZ, PT ;  /* 0x000000ff1100720c */ /* 0x040fe20003f45270 */
[----:B------:R-:W-:Y:S01]  /*60f0*/  IMAD.SHL.U32 R16, R16, 0x40, RZ ;  /* 0x0000004010107824 */ /* 0x000fe200078e00ff */
[----:B------:R-:W-:Y:S01]  /*6100*/  ISETP.NE.OR P0, PT, R17, RZ, !P0 ;  /* 0x000000ff1100720c */ /* 0x000fe20004705670 */
[----:B------:R-:W-:Y:S01]  /*6110*/  IMAD.MOV.U32 R6, RZ, RZ, R7 ;  /* 0x000000ffff067224 */ /* 0x000fe200078e0007 */
[----:B------:R-:W-:Y:S01]  /*6120*/  LOP3.LUT R13, R3, 0x2, RZ, 0xfc, !PT ;  /* 0x00000002030d7812 */ /* 0x000fe200078efcff */
[----:B------:R-:W-:-:S02]  /*6130*/  IMAD.MOV.U32 R17, RZ, RZ, RZ ;  /* 0x000000ffff117224 */ /* 0x000fc400078e00ff */
[----:B------:R-:W-:Y:S02]  /*6140*/  VIADD R18, R12, 0x40 ;  /* 0x000000400c127836 */ /* 0x000fe40000000000 */
[----:B0-----:R-:W-:Y:S02]  /*6150*/  IMAD R15, R15, UR4, R4 ;  /* 0x000000040f0f7c24 */ /* 0x001fe4000f8e0204 */
[----:B------:R-:W-:Y:S02]  /*6160*/  IMAD R10, R8, UR5, R5 ;  /* 0x00000005080a7c24 */ /* 0x000fe4000f8e0205 */
[----:B------:R-:W-:Y:S02]  /*6170*/  IMAD.MOV.U32 R4, RZ, RZ, 0x1 ;  /* 0x00000001ff047424 */ /* 0x000fe400078e00ff */
[----:B------:R-:W-:Y:S02]  /*6180*/  IMAD.MOV.U32 R5, RZ, RZ, RZ ;  /* 0x000000ffff057224 */ /* 0x000fe400078e00ff */
[----:B--2---:R-:W-:-:S02]  /*6190*/  IMAD.SHL.U32 R0, R2, 0x400, RZ ;  /* 0x0000040002007824 */ /* 0x004fc400078e00ff */
[----:B------:R-:W-:-:S07]  /*61a0*/  IMAD.SHL.U32 R2, R2, 0x10, RZ ;  /* 0x0000001002027824 */ /* 0x000fce00078e00ff */
.L_x_157:
[----:B------:R-:W0:Y:S01]  /*61b0*/  S2R R9, SR_CgaCtaId ;  /* 0x0000000000097919 */ /* 0x000e220000008800 */
[----:B------:R-:W-:-:S04]  /*61c0*/  MOV R8, 0x400 ;  /* 0x0000040000087802 */ /* 0x000fc80000000f00 */
[----:B0-----:R-:W-:Y:S02]  /*61d0*/  LEA R14, R9, R8, 0x18 ;  /* 0x00000008090e7211 */ /* 0x001fe400078ec0ff */
[----:B------:R-:W-:-:S03]  /*61e0*/  SHF.L.U32 R8, R4, 0x1f, RZ ;  /* 0x0000001f04087819 */ /* 0x000fc600000006ff */
[----:B------:R-:W-:-:S07]  /*61f0*/  IMAD R11, R5, 0x8, R14 ;  /* 0x00000008050b7824 */ /* 0x000fce00078e020e */
.L_x_154:
[----:B0-----:R0:W1:Y:S02]  /*6200*/  SYNCS.PHASECHK.TRANS64.TRYWAIT P1, [R11+URZ+0x36090], R8 ;  /* 0x036090080b0075a7 */ /* 0x001064000802017f */
[----:B-1----:R-:W-:Y:S05]  /*6210*/  @!P1 NANOSLEEP.SYNCS 0x989680 ;  /* 0x009896800000995d */ /* 0x002fea0003900000 */
[----:B------:R-:W1:Y:S02]  /*6220*/  @!P1 SYNCS.PHASECHK.TRANS64 P1, [R11+URZ+0x36090], R8 ;  /* 0x036090080b0095a7 */ /* 0x000e64000802007f */
[----:B-1----:R-:W-:Y:S05]  /*6230*/  @!P1 BRA `(.L_x_154) ;  /* 0xfffffffc00f09947 */ /* 0x002fea000383ffff */
[----:B0-----:R-:W0:Y:S02]  /*6240*/  @!P2 LDC R8, c[0x0][0x500] ;  /* 0x00014000ff08ab82 */ /* 0x001e240000000800 */
[----:B0-----:R0:W-:Y:S02]  /*6250*/  @!P2 SYNCS.ARRIVE.TRANS64 RZ, [R11+URZ+0x36000], R8 ;  /* 0x036000080bffa9a7 */ /* 0x0011e4000800003f */
[----:B0-----:R-:W-:-:S04]  /*6260*/  PRMT R8, R13, 0x9910, RZ ;  /* 0x000099100d087816 */ /* 0x001fc800000000ff */
[----:B------:R-:W-:-:S13]  /*6270*/  ISETP.NE.AND P1, PT, R8, 0x2, PT ;  /* 0x000000020800780c */ /* 0x000fda0003f25270 */
[----:B------:R-:W-:Y:S05]  /*6280*/  @P1 BRA `(.L_x_155) ;  /* 0x0000000000041947 */ /* 0x000fea0003800000 */
[----:B------:R-:W-:Y:S01]  /*6290*/  BPT.TRAP 0x1 ;  /* 0x000000040000795c */ /* 0x000fe20000300000 */
.L_x_155:
[----:B------:R-:W-:Y:S05]  /*62a0*/  @P0 BRA `(.L_x_156) ;  /* 0x0000000000040947 */ /* 0x000fea0003800000 */
[----:B------:R-:W-:Y:S01]  /*62b0*/  BPT.TRAP 0x1 ;  /* 0x000000040000795c */ /* 0x000fe20000300000 */
.L_x_156:
[----:B------:R-:W-:Y:S01]  /*62c0*/  R2UR UR7, R17 ;  /* 0x00000000110772ca */ /* 0x000fe200000e0000 */
[----:B------:R-:W-:Y:S01]  /*62d0*/  ULDC UR6, c[0x0][0x48c] ;  /* 0x0001230000067ab9 */ /* 0x000fe20000000800 */
[----:B------:R-:W-:Y:S01]  /*62e0*/  R2UR UR18, R2 ;  /* 0x00000000021272ca */ /* 0x000fe200000e0000 */
[----:B------:R-:W-:Y:S01]  /*62f0*/  UISETP.NE.AND UP1, UPT, UR6, 0x1, UPT ;  /* 0x000000010600788c */ /* 0x000fe2000bf25270 */
[----:B------:R-:W-:Y:S01]  /*6300*/  IMAD.SHL.U32 R9, R5, 0x1000, RZ ;  /* 0x0000100005097824 */ /* 0x000fe200078e00ff */
[----:B------:R-:W-:Y:S01]  /*6310*/  ULDC UR30, c[0x0][0x498] ;  /* 0x00012600001e7ab9 */ /* 0x000fe20000000800 */
[----:B------:R-:W-:Y:S01]  /*6320*/  ULDC.64 UR32, c[0x0][0x198] ;  /* 0x0000660000207ab9 */ /* 0x000fe20000000a00 */
[----:B------:R-:W-:Y:S01]  /*6330*/  UISETP.NE.AND UP0, UPT, UR30, 0x1, UPT ;  /* 0x000000011e00788c */ /* 0x000fe2000bf05270 */
[----:B------:R-:W-:Y:S01]  /*6340*/  ISETP.GT.AND P3, PT, R6, 0x1, PT ;  /* 0x000000010600780c */ /* 0x000fe20003f64270 */
[----:B------:R-:W-:Y:S01]  /*6350*/  ULDC.64 UR22, c[0x0][0x4b8] ;  /* 0x00012e0000167ab9 */ /* 0x000fe20000000a00 */
[----:B------:R-:W-:Y:S01]  /*6360*/  LOP3.LUT R8, R9, 0x400, R0, 0xf8, !PT ;  /* 0x0000040009087812 */ /* 0x000fe200078ef800 */
[----:B------:R-:W-:Y:S01]  /*6370*/  IMAD.IADD R9, R14, 0x1, R9 ;  /* 0x000000010e097824 */ /* 0x000fe200078e0209 */
[----:B------:R-:W-:Y:S01]  /*6380*/  ULDC.64 UR24, c[0x0][0x4d0] ;  /* 0x0001340000187ab9 */ /* 0x000fe20000000a00 */
[----:B------:R-:W-:Y:S01]  /*6390*/  USHF.L.U32 UR7, UR7, 0x5, URZ ;  /* 0x0000000507077899 */ /* 0x000fe2000800063f */
[----:B------:R-:W-:Y:S01]  /*63a0*/  VIADD R5, R5, 0x1 ;  /* 0x0000000105057836 */ /* 0x000fe20000000000 */
[----:B------:R-:W-:Y:S01]  /*63b0*/  @UP1 ULDC.64 UR10, c[0x0][0x490] ;  /* 0x00012400000a1ab9 */ /* 0x000fe20000000a00 */
[----:B------:R-:W-:Y:S01]  /*63c0*/  IMAD R8, R8, 0x2, R14 ;  /* 0x0000000208087824 */ /* 0x000fe200078e020e */
[----:B------:R-:W-:Y:S01]  /*63d0*/  ULOP3.LUT UR18, UR7, 0x10, UR18, 0xf8, !UPT ;  /* 0x0000001007127892 */ /* 0x000fe2000f8ef812 */
[----:B------:R-:W-:Y:S01]  /*63e0*/  VIADD R6, R6, 0xffffffff ;  /* 0xffffffff06067836 */ /* 0x000fe20000000000 */
[----:B------:R-:W-:Y:S01]  /*63f0*/  @UP1 ULDC.64 UR14, c[0x0][0x490] ;  /* 0x00012400000e1ab9 */ /* 0x000fe20000000a00 */
[----:B------:R-:W-:Y:S01]  /*6400*/  @UP0 ULDC UR28, c[0x0][0x49c] ;  /* 0x00012700001c0ab9 */ /* 0x000fe20000000800 */
[----:B------:R-:W-:Y:S01]  /*6410*/  UIMAD.WIDE.U32 UR4, UR18, UR10, URZ ;  /* 0x0000000a120472a5 */ /* 0x000fe2000f8e003f */
[----:B------:R-:W-:Y:S01]  /*6420*/  R2UR UR10, R11 ;  /* 0x000000000b0a72ca */ /* 0x000fe200000e0000 */
[----:B------:R-:W-:Y:S01]  /*6430*/  UIMAD.WIDE.U32 UR8, UR18, UR14, URZ ;  /* 0x0000000e120872a5 */ /* 0x000fe2000f8e003f */
[----:B------:R-:W-:Y:S01]  /*6440*/  PRMT R11, R15, 0x40, R10 ;  /* 0x000000400f0b7816 */ /* 0x000fe2000000000a */
[----:B------:R-:W-:Y:S01]  /*6450*/  UMOV UR17, UR18 ;  /* 0x0000001200117c82 */ /* 0x000fe20008000000 */
[----:B------:R-:W-:Y:S01]  /*6460*/  UMOV UR12, UR18 ;  /* 0x00000012000c7c82 */ /* 0x000fe20008000000 */
[----:B------:R-:W-:Y:S01]  /*6470*/  @UP1 USHF.R.U32.HI UR17, URZ, UR15, UR9 ;  /* 0x0000000f3f111299 */ /* 0x000fe20008011609 */
[----:B------:R-:W-:Y:S01]  /*6480*/  R2UR UR4, R8 ;  /* 0x00000000080472ca */ /* 0x000fe200000e0000 */
[----:B------:R-:W-:Y:S01]  /*6490*/  @UP1 USHF.R.U32.HI UR12, URZ, UR11, UR5 ;  /* 0x0000000b3f0c1299 */ /* 0x000fe20008011605 */
[----:B------:R-:W-:Y:S01]  /*64a0*/  IMAD.MOV.U32 R8, RZ, RZ, 0x3 ;  /* 0x00000003ff087424 */ /* 0x000fe200078e00ff */
[----:B------:R-:W-:Y:S01]  /*64b0*/  UIMAD.WIDE.U32 UR28, UR17, UR28, URZ ;  /* 0x0000001c111c72a5 */ /* 0x000fe2000f8e003f */
[----:B------:R-:W-:Y:S01]  /*64c0*/  R2UR UR34, R11 ;  /* 0x000000000b2272ca */ /* 0x000fe200000e0000 */
[----:B------:R-:W-:Y:S01]  /*64d0*/  UIADD3 UR19, -UR12, URZ, URZ ;  /* 0x0000003f0c137290 */ /* 0x000fe2000fffe13f */
[----:B------:R-:W-:Y:S01]  /*64e0*/  ISETP.NE.AND P1, PT, R5, 0x12, PT ;  /* 0x000000120500780c */ /* 0x000fe20003f25270 */
[----:B------:R-:W-:Y:S01]  /*64f0*/  UIADD3 UR5, UR10, 0x36000, URZ ;  /* 0x000360000a057890 */ /* 0x000fe2000fffe03f */
[----:B------:R-:W-:Y:S01]  /*6500*/  R2UR UR35, R8 ;  /* 0x00000000082372ca */ /* 0x000fe200000e0000 */
[----:B------:R-:W-:Y:S01]  /*6510*/  UIMAD UR19, UR6, UR19, UR18 ;  /* 0x00000013061372a4 */ /* 0x000fe2000f8e0212 */
[----:B------:R-:W-:Y:S01]  /*6520*/  VIADD R17, R17, 0x1 ;  /* 0x0000000111117836 */ /* 0x000fe20000000000 */
[----:B------:R-:W-:Y:S01]  /*6530*/  @UP0 ULDC UR10, c[0x0][0x49c] ;  /* 0x00012700000a0ab9 */ /* 0x000fe20000000800 */
[----:B------:R-:W-:Y:S01]  /*6540*/  UIADD3 UR26, UP1, UR32, 0xf0, URZ ;  /* 0x000000f0201a7890 */ /* 0x000fe2000ff3e03f */
[----:B------:R-:W-:Y:S01]  /*6550*/  SEL R5, R5, RZ, P1 ;  /* 0x000000ff05057207 */ /* 0x000fe20000800000 */
[----:B------:R-:W-:-:S02]  /*6560*/  UIADD3 UR16, UR4, 0x12000, URZ ;  /* 0x0001200004107890 */ /* 0x000fc4000fffe03f */
[----:B------:R-:W-:Y:S02]  /*6570*/  UIADD3 UR8, UR4, 0x13000, URZ ;  /* 0x0001300004087890 */ /* 0x000fe4000fffe03f */
[----:B------:R-:W-:Y:S02]  /*6580*/  UIADD3 UR4, -UR17, URZ, URZ ;  /* 0x0000003f11047290 */ /* 0x000fe4000fffe13f */
[----:B------:R-:W-:Y:S02]  /*6590*/  UIMAD.WIDE.U32 UR10, UR12, UR10, URZ ;  /* 0x0000000a0c0a72a5 */ /* 0x000fe4000f8e003f */
[----:B------:R-:W-:Y:S01]  /*65a0*/  UIMAD UR31, UR6, UR4, UR18 ;  /* 0x00000004061f72a4 */ /* 0x000fe2000f8e0212 */
[----:B------:R-:W-:Y:S01]  /*65b0*/  R2UR UR6, R16 ;  /* 0x00000000100672ca */ /* 0x000fe200000e0000 */
[----:B------:R-:W-:Y:S01]  /*65c0*/  @UP0 ULDC UR9, c[0x0][0x4a0] ;  /* 0x0001280000090ab9 */ /* 0x000fe20000000800 */
[----:B------:R-:W-:Y:S01]  /*65d0*/  R2UR UR4, R9 ;  /* 0x00000000090472ca */ /* 0x000fe200000e0000 */
[----:B------:R-:W-:Y:S01]  /*65e0*/  @UP0 ULDC UR20, c[0x0][0x4a0] ;  /* 0x0001280000140ab9 */ /* 0x000fe20000000800 */
[----:B------:R-:W-:Y:S01]  /*65f0*/  UMOV UR21, UR12 ;  /* 0x0000000c00157c82 */ /* 0x000fe20008000000 */
[----:B------:R-:W-:Y:S01]  /*6600*/  UMOV UR13, UR17 ;  /* 0x00000011000d7c82 */ /* 0x000fe20008000000 */
[----:B------:R-:W-:Y:S01]  /*6610*/  @UP0 USHF.R.U32.HI UR21, URZ, UR9, UR11 ;  /* 0x000000093f150299 */ /* 0x000fe2000801160b */
[----:B------:R-:W-:Y:S01]  /*6620*/  R2UR UR18, R12 ;  /* 0x000000000c1272ca */ /* 0x000fe200000e0000 */
[----:B------:R-:W-:Y:S01]  /*6630*/  @UP0 USHF.R.U32.HI UR13, URZ, UR20, UR29 ;  /* 0x000000143f0d0299 */ /* 0x000fe2000801161d */
[----:B------:R-:W-:Y:S01]  /*6640*/  R2UR UR10, R18 ;  /* 0x00000000120a72ca */ /* 0x000fe200000e0000 */
[----:B------:R-:W-:Y:S01]  /*6650*/  UIADD3.X UR27, URZ, UR33, URZ, UP1, !UPT ;  /* 0x000000213f1b7290 */ /* 0x000fe20008ffe43f */
[----:B------:R-:W-:Y:S01]  /*6660*/  SEL R9, RZ, 0x1, P1 ;  /* 0x00000001ff097807 */ /* 0x000fe20000800000 */
[----:B------:R-:W-:-:S02]  /*6670*/  UIADD3 UR20, -UR21, URZ, URZ ;  /* 0x0000003f15147290 */ /* 0x000fc4000fffe13f */
[----:B------:R-:W-:Y:S01]  /*6680*/  UIADD3 UR9, -UR13, URZ, URZ ;  /* 0x0000003f0d097290 */ /* 0x000fe2000fffe13f */
[----:B------:R-:W-:Y:S01]  /*6690*/  LOP3.LUT R4, R4, R9, RZ, 0x3c, !PT ;  /* 0x0000000904047212 */ /* 0x000fe200078e3cff */
[----:B------:R-:W-:Y:S02]  /*66a0*/  UIADD3 UR32, UP2, UR32, 0x1f0, URZ ;  /* 0x000001f020207890 */ /* 0x000fe4000ff5e03f */
[----:B------:R-:W-:Y:S01]  /*66b0*/  UIMAD UR20, UR30, UR20, UR12 ;  /* 0x000000141e1472a4 */ /* 0x000fe2000f8e020c */
[----:B------:R-:W-:Y:S01]  /*66c0*/  UMOV UR14, 0x0 ;  /* 0x00000000000e7882 */ /* 0x000fe20000000000 */
[----:B------:R-:W-:Y:S01]  /*66d0*/  UMOV UR15, 0x10000000 ;  /* 0x10000000000f7882 */ /* 0x000fe20000000000 */
[----:B------:R-:W-:Y:S01]  /*66e0*/  UIMAD UR12, UR30, UR9, UR17 ;  /* 0x000000091e0c72a4 */ /* 0x000fe2000f8e0211 */
[----:B------:R0:W-:Y:S01]  /*66f0*/  UTMALDG.2D [UR4], [UR26], desc[UR14] ;  /* 0x00000e041a0075b4 */ /* 0x0001e20008009000 */
[----:B------:R-:W-:Y:S02]  /*6700*/  UIMAD UR19, UR19, UR22, UR24 ;  /* 0x00000016131372a4 */ /* 0x000fe4000f8e0218 */
[----:B------:R-:W-:-:S02]  /*6710*/  UIMAD UR20, UR20, UR23, UR25 ;  /* 0x00000017141472a4 */ /* 0x000fc4000f8e0219 */
[----:B------:R-:W-:Y:S02]  /*6720*/  UIADD3.X UR33, URZ, UR33, URZ, UP2, !UPT ;  /* 0x000000213f217290 */ /* 0x000fe400097fe43f */
[----:B------:R-:W-:Y:S02]  /*6730*/  UIMAD UR11, UR31, UR22, UR24 ;  /* 0x000000161f0b72a4 */ /* 0x000fe4000f8e0218 */
[----:B------:R-:W-:Y:S01]  /*6740*/  UIMAD UR12, UR12, UR23, UR25 ;  /* 0x000000170c0c72a4 */ /* 0x000fe2000f8e0219 */
[----:B------:R-:W-:Y:S01]  /*6750*/  UMOV UR17, UR5 ;  /* 0x0000000500117c82 */ /* 0x000fe20008000000 */
[----:B------:R-:W-:Y:S01]  /*6760*/  UMOV UR9, UR5 ;  /* 0x0000000500097c82 */ /* 0x000fe20008000000 */
[----:B0-----:R-:W-:-:S09]  /*6770*/  UPRMT UR4, UR34, 0x5410, UR35 ;  /* 0x0000541022047896 */ /* 0x001fd20008000023 */
[----:B------:R0:W-:Y:S01]  /*6780*/  UTMALDG.4D.IM2COL.MULTICAST [UR16], [UR32], UR4 ;  /* 0x00000010200073b4 */ /* 0x0001e20008058804 */
[----:B------:R0:W-:Y:S02]  /*6790*/  UTMALDG.4D.IM2COL.MULTICAST [UR8], [UR32], UR4 ;  /* 0x00000008200073b4 */ /* 0x0001e40008058804 */
[----:B0-----:R-:W-:Y:S05]  /*67a0*/  @P3 BRA `(.L_x_157) ;  /* 0xfffffff800803947 */ /* 0x001fea000383ffff */
.L_x_153:
[----:B------:R-:W-:Y:S01]  /*67b0*/  ISETP.GE.U32.AND P2, PT, R7, 0x12, PT ;  /* 0x000000120700780c */ /* 0x000fe20003f46070 */
[----:B------:R-:W-:Y:S05]  /*67c0*/  WARPSYNC.ALL ;  /* 0x0000000000007948 */ /* 0x000fea0003800000 */
[----:B------:R-:W-:-:S07]  /*67d0*/  ELECT P1, URZ, PT ;  /* 0x00000000003f782f */ /* 0x000fce0003820000 */
[----:B---3-5:R-:W-:-:S05]  /*67e0*/  @P2 IMAD.WIDE.U32 R4, R7, 0x38e38e39, RZ ;  /* 0x38e38e3907042825 */ /* 0x028fca00078e00ff */
[----:B--2---:R-:W-:-:S04]  /*67f0*/  @P2 SHF.R.U32.HI R0, RZ, 0x2, R5 ;  /* 0x00000002ff002819 */ /* 0x004fc80000011605 */
[----:B------:R-:W-:-:S04]  /*6800*/  @P2 LOP3.LUT R0, R0, 0x1, RZ, 0xc0, !PT ;  /* 0x0000000100002812 */ /* 0x000fc800078ec0ff */
[----:B------:R-:W-:Y:S01]  /*6810*/  @P2 ISETP.NE.U32.AND P0, PT, R0, 0x1, PT ;  /* 0x000000010000280c */ /* 0x000fe20003f05070 */
[----:B------:R-:W-:-:S12]  /*6820*/  @!P1 EXIT ;  /* 0x000000000000994d */ /* 0x000fd80003800000 */
[----:B------:R-:W-:Y:S01]  /*6830*/  LOP3.LUT R3, R3, 0x2, RZ, 0xfc, !PT ;  /* 0x0000000203037812 */ /* 0x000fe200078efcff */
[----:B------:R-:W-:Y:S01]  /*6840*/  IMAD.MOV.U32 R0, RZ, RZ, 0x1 ;  /* 0x00000001ff007424 */ /* 0x000fe200078e00ff */
[----:B------:R-:W-:Y:S02]  /*6850*/  @P2 ISETP.NE.U32.AND.EX P0, PT, RZ, RZ, PT, P0 ;  /* 0x000000ffff00220c */ /* 0x000fe40003f05100 */
[----:B------:R-:W-:Y:S02]  /*6860*/  ISETP.NE.AND P1, PT, R3, 0x3, PT ;  /* 0x000000030300780c */ /* 0x000fe40003f25270 */
[----:B------:R-:W-:-:S11]  /*6870*/  @P2 SEL R0, RZ, 0x1, !P0 ;  /* 0x00000001ff002807 */ /* 0x000fd60004000000 */
[----:B------:R-:W-:Y:S05]  /*6880*/  @!P1 BRA `(.L_x_158) ;  /* 0x0000000000049947 */ /* 0x000fea0003800000 */
[----:B------:R-:W-:Y:S01]  /*6890*/  BPT.TRAP 0x1 ;  /* 0x000000040000795c */ /* 0x000fe20000300000 */
.L_x_158:
[----:B------:R-:W0:Y:S01]  /*68a0*/  S2R R5, SR_CgaCtaId ;  /* 0x0000000000057919 */ /* 0x000e220000008800 */
[----:B------:R-:W-:Y:S01]  /*68b0*/  IMAD.WIDE.U32 R2, R7, 0x38e38e39, RZ ;  /* 0x38e38e3907027825 */ /* 0x000fe200078e00ff */
[----:B------:R-:W-:-:S04]  /*68c0*/  MOV R4, 0x400 ;  /* 0x0000040000047802 */ /* 0x000fc80000000f00 */
[----:B------:R-:W-:-:S05]  /*68d0*/  SHF.R.U32.HI R2, RZ, 0x2, R3 ;  /* 0x00000002ff027819 */ /* 0x000fca0000011603 */
[----:B------:R-:W-:Y:S01]  /*68e0*/  IMAD R7, R2, -0x12, R7 ;  /* 0xffffffee02077824 */ /* 0x000fe200078e0207 */
[----:B0-----:R-:W-:-:S05]  /*68f0*/  LEA R4, R5, R4, 0x18 ;  /* 0x0000000405047211 */ /* 0x001fca00078ec0ff */
[----:B------:R-:W-:Y:S01]  /*6900*/  VIADD R2, R4, 0x36090 ;  /* 0x0003609004027836 */ /* 0x000fe20000000000 */
[----:B------:R-:W-:-:S03]  /*6910*/  SHF.L.U32 R4, R0, 0x1f, RZ ;  /* 0x0000001f00047819 */ /* 0x000fc600000006ff */
[----:B------:R-:W-:-:S07]  /*6920*/  IMAD R3, R7, 0x8, R2 ;  /* 0x0000000807037824 */ /* 0x000fce00078e0202 */
.L_x_159:
[----:B0-----:R0:W1:Y:S02]  /*6930*/  SYNCS.PHASECHK.TRANS64.TRYWAIT P0, [R3+URZ], R4 ;  /* 0x00000004030075a7 */ /* 0x001064000800017f */
[----:B-1----:R-:W-:Y:S05]  /*6940*/  @!P0 NANOSLEEP.SYNCS 0x989680 ;  /* 0x009896800000895d */ /* 0x002fea0003900000 */
[----:B------:R-:W1:Y:S02]  /*6950*/  @!P0 SYNCS.PHASECHK.TRANS64 P0, [R3+URZ], R4 ;  /* 0x00000004030085a7 */ /* 0x000e64000800007f */
[----:B-1----:R-:W-:Y:S05]  /*6960*/  @!P0 BRA `(.L_x_159) ;  /* 0xfffffffc00f08947 */ /* 0x002fea000383ffff */
[----:B------:R-:W-:-:S05]  /*6970*/  VIADD R7, R7, 0x1 ;  /* 0x0000000107077836 */ /* 0x000fca0000000000 */
[----:B------:R-:W-:-:S04]  /*6980*/  ISETP.NE.AND P0, PT, R7, 0x12, PT ;  /* 0x000000120700780c */ /* 0x000fc80003f05270 */
[----:B0-----:R-:W-:Y:S02]  /*6990*/  SEL R3, RZ, 0x1, P0 ;  /* 0x00000001ff037807 */ /* 0x001fe40000000000 */
[----:B------:R-:W-:Y:S02]  /*69a0*/  SEL R7, R7, RZ, P0 ;  /* 0x000000ff07077207 */ /* 0x000fe40000000000 */
[----:B------:R-:W-:-:S03]  /*69b0*/  LOP3.LUT R5, R0, R3, RZ, 0x3c, !PT ;  /* 0x0000000300057212 */ /* 0x000fc600078e3cff */
[----:B------:R-:W-:Y:S01]  /*69c0*/  IMAD R0, R7, 0x8, R2 ;  /* 0x0000000807007824 */ /* 0x000fe200078e0202 */
[----:B------:R-:W-:-:S07]  /*69d0*/  SHF.L.U32 R3, R5, 0x1f, RZ ;  /* 0x0000001f05037819 */ /* 0x000fce00000006ff */
.L_x_160:
        /* <DEDUP_REMOVED lines=11> */
.L_x_161:
        /* <DEDUP_REMOVED lines=11> */
.L_x_162:
        /* <DEDUP_REMOVED lines=11> */
.L_x_163:
        /* <DEDUP_REMOVED lines=11> */
.L_x_164:
        /* <DEDUP_REMOVED lines=11> */
.L_x_165:
        /* <DEDUP_REMOVED lines=11> */
.L_x_166:
        /* <DEDUP_REMOVED lines=11> */
.L_x_167:
        /* <DEDUP_REMOVED lines=11> */
.L_x_168:
        /* <DEDUP_REMOVED lines=11> */
.L_x_169:
        /* <DEDUP_REMOVED lines=11> */
.L_x_170:
        /* <DEDUP_REMOVED lines=11> */
.L_x_171:
        /* <DEDUP_REMOVED lines=11> */
.L_x_172:
        /* <DEDUP_REMOVED lines=11> */
.L_x_173:
        /* <DEDUP_REMOVED lines=11> */
.L_x_174:
        /* <DEDUP_REMOVED lines=11> */
.L_x_175:
        /* <DEDUP_REMOVED lines=11> */
.L_x_176:
[----:B0-----:R0:W1:Y:S02]  /*74e0*/  SYNCS.PHASECHK.TRANS64.TRYWAIT P0, [R7+URZ], R0 ;  /* 0x00000000070075a7 */ /* 0x001064000800017f */
[----:B-1----:R-:W-:Y:S05]  /*74f0*/  @!P0 NANOSLEEP.SYNCS 0x989680 ;  /* 0x009896800000895d */ /* 0x002fea0003900000 */
[----:B------:R-:W1:Y:S02]  /*7500*/  @!P0 SYNCS.PHASECHK.TRANS64 P0, [R7+URZ], R0 ;  /* 0x00000000070085a7 */ /* 0x000e64000800007f */
[----:B-1----:R-:W-:Y:S05]  /*7510*/  @P0 EXIT ;  /* 0x000000000000094d */ /* 0x002fea0003800000 */
[----:B------:R-:W-:Y:S05]  /*7520*/  BRA `(.L_x_176) ;  /* 0xfffffffc00ec7947 */ /* 0x000fea000383ffff */
.L_x_177:
[----:B------:R-:W-:-:S00]  /*7530*/  BRA `(.L_x_177) ;  /* 0xfffffffc00fc7947 */ /* 0x000fc0000383ffff */
[----:B------:R-:W-:-:S00]  /*7540*/  NOP ;  /* 0x0000000000007918 */ /* 0x000fc00000000000 */
        /* <DEDUP_REMOVED lines=11> */
.L_x_178:


//--------------------- .nv.shared._ZN7cutlass13device_kernelINS_4conv6kernel13ConvUniversalINS1_16ConvProblemShapeILNS1_8OperatorE2ELi2EEENS1_10collective14CollectiveConvINS1_46MainloopSm90TmaGmmaWarpSpecializedImplicitGemmILS5_2ELi18ELi2EN4cute5tupleIJNSA_1CILi2EEENSC_ILi1EEESE_EEENS1_36KernelImplicitTmaWarpSpecializedSm90ELi1EEENSB_IJNSC_ILi64EEENSB_IJNSC_ILi128EEEEEENSB_IJNSC_ILi32EEEEEEEEENS_10bfloat16_tESO_NSA_8TiledMMAINSA_8MMA_AtomIJNSA_4SM904GMMA28MMA_64x128x16_F32BF16BF16_SSILNSS_5MajorE1ELSU_1ELNSS_7ScaleInE1ELSV_1EEEEEENSA_6LayoutINSB_IJSE_SE_SE_EEENSB_IJNSC_ILi0EEES10_S10_EEEEENSB_IJNSA_10UnderscoreES13_S13_EEEEENS7_6detail26Sm90ImplicitGemmTileTraitsINSA_13SM90_TMA_LOADENSA_14ComposedLayoutINSA_7SwizzleILi3ELi4ELi3EEENSA_18smem_ptr_flag_bitsILi16EEENSY_INSB_IJNSB_IJSI_SE_EEENSB_IJNSC_ILi8EEENSC_ILi4EEEEEENSB_IJSE_NSC_ILi18EEEEEEEEENSB_IJNSB_IJSE_S10_EEENSB_IJSI_NSC_ILi512EEEEEENSB_IJS10_NSC_ILi2048EEEEEEEEEEEEEvEENS17_INSA_30SM90_TMA_LOAD_IM2COL_MULTICASTENS19_IS1B_S1D_NSY_INSB_IJNSB_IJSI_SD_EEES1H_S1J_EEENSB_IJNSB_IJSE_S1O_EEES1N_NSB_IJS10_NSC_ILi4096EEEEEEEEEEEEEvEEEENS_8epilogue10collective6detail29Sm90TmaWarpSpecializedAdapterINS26_15DefaultEpilogueISO_NSB_IJlNSB_IJSE_llEEES10_EEES2B_NS25_6thread17LinearCombinationISO_Li1EffLNS2C_9ScaleType4KindE0ELNS_15FloatRoundStyleE2ESO_EENS_4gemm15EpilogueDefaultEEEEEvvEEEEvNT_6ParamsE --------------------------
	.section	.nv.shared._ZN7cutlass13device_kernelINS_4conv6kernel13ConvUniversalINS1_16ConvProblemShapeILNS1_8OperatorE2ELi2EEENS1_10collective14CollectiveConvINS1_46MainloopSm90TmaGmmaWarpSpecializedImplicitGemmILS5_2ELi18ELi2EN4cute5tupleIJNSA_1CILi2EEENSC_ILi1EEESE_EEENS1_36KernelImplicitTmaWarpSpecializedSm90ELi1EEENSB_IJNSC_ILi64EEENSB_IJNSC_ILi128EEEEEENSB_IJNSC_ILi32EEEEEEEEENS_10bfloat16_tESO_NSA_8TiledMMAINSA_8MMA_AtomIJNSA_4SM904GMMA28MMA_64x128x16_F32BF16BF16_SSILNSS_5MajorE1ELSU_1ELNSS_7ScaleInE1ELSV_1EEEEEENSA_6LayoutINSB_IJSE_SE_SE_EEENSB_IJNSC_ILi0EEES10_S10_EEEEENSB_IJNSA_10UnderscoreES13_S13_EEEEENS7_6detail26Sm90ImplicitGemmTileTraitsINSA_13SM90_TMA_LOADENSA_14ComposedLayoutINSA_7SwizzleILi3ELi4ELi3EEENSA_18smem_ptr_flag_bitsILi16EEENSY_INSB_IJNSB_IJSI_SE_EEENSB_IJNSC_ILi8EEENSC_ILi4EEEEEENSB_IJSE_NSC_ILi18EEEEEEEEENSB_IJNSB_IJSE_S10_EEENSB_IJSI_NSC_ILi512EEEEEENSB_IJS10_NSC_ILi2048EEEEEEEEEEEEEvEENS17_INSA_30SM90_TMA_LOAD_IM2COL_MULTICASTENS19_IS1B_S1D_NSY_INSB_IJNSB_IJSI_SD_EEES1H_S1J_EEENSB_IJNSB_IJSE_S1O_EEES1N_NSB_IJS10_NSC_ILi4096EEEEEEEEEEEEEvEEEENS_8epilogue10collective6detail29Sm90TmaWarpSpecializedAdapterINS26_15DefaultEpilogueISO_NSB_IJlNSB_IJSE_llEEES10_EEES2B_NS25_6thread17LinearCombinationISO_Li1EffLNS2C_9ScaleType4KindE0ELNS_15FloatRoundStyleE2ESO_EENS_4gemm15EpilogueDefaultEEEEEvvEEEEvNT_6ParamsE,"aw",@nobits
	.sectionflags	@""
	.align	16
	.zero		1024


//--------------------- .nv.shared.reserved.0     --------------------------
	.section	.nv.shared.reserved.0,"aw",@nobits
	.weak		__nv_reservedSMEM_offset_0_alias
	.size		__nv_reservedSMEM_offset_0_alias, 0, 0
	.other		__nv_reservedSMEM_offset_0_alias,@"STO_CUDA_RESERVED_SHARED STV_DEFAULT"
__nv_reservedSMEM_offset_0_alias:
	.zero		0


//--------------------- .nv.global                --------------------------
	.section	.nv.global,"aw",@nobits
.nv.global:
	.type		_ZN39_INTERNAL_07c166c2_4_k_cu_89a36e54_29444cute1_E,@object
	.size		_ZN39_INTERNAL_07c166c2_4_k_cu_89a36e54_29444cute1_E,(_ZN39_INTERNAL_07c166c2_4_k_cu_89a36e54_29444cuda3std3__45__cpo6cbeginE - _ZN39_INTERNAL_07c166c2_4_k_cu_89a36e54_29444cute1_E)
_ZN39_INTERNAL_07c166c2_4_k_cu_89a36e54_29444cute1_E:
	.zero		1
	.type		_ZN39_INTERNAL_07c166c2_4_k_cu_89a36e54_29444cuda3std3__45__cpo6cbeginE,@object
	.size		_ZN39_INTERNAL_07c166c2_4_k_cu_89a36e54_29444cuda3std3__45__cpo6cbeginE,(_ZN39_INTERNAL_07c166c2_4_k_cu_89a36e54_29444cuda3std3__48in_placeE - _ZN39_INTERNAL_07c166c2_4_k_cu_89a36e54_29444cuda3std3__45__cpo6cbeginE)
_ZN39_INTERNAL_07c166c2_4_k_cu_89a36e54_29444cuda3std3__45__cpo6cbeginE:
	.zero		1
	.type		_ZN39_INTERNAL_07c166c2_4_k_cu_89a36e54_29444cuda3std3__48in_placeE,@object
	.size		_ZN39_INTERNAL_07c166c2_4_k_cu_89a36e54_29444cuda3std3__48in_placeE,(_ZN39_INTERNAL_07c166c2_4_k_cu_89a36e54_29444cuda3std6ranges3__45__cpo9iter_moveE - _ZN39_INTERNAL_07c166c2_4_k_cu_89a36e54_29444cuda3std3__48in_placeE)
_ZN39_INTERNAL_07c166c2_4_k_cu_89a36e54_29444cuda3std3__48in_placeE:
	.zero		1
	.type		_ZN39_INTERNAL_07c166c2_4_k_cu_89a36e54_29444cuda3std6ranges3__45__cpo9iter_moveE,@object
	.size		_ZN39_INTERNAL_07c166c2_4_k_cu_89a36e54_29444cuda3std6ranges3__45__cpo9iter_moveE,(_ZN39_INTERNAL_07c166c2_4_k_cu_89a36e54_29444cuda3std3__45__cpo5beginE - _ZN39_INTERNAL_07c166c2_4_k_cu_89a36e54_29444cuda3std6ranges3__45__cpo9iter_moveE)
_ZN39_INTERNAL_07c166c2_4_k_cu_89a36e54_29444cuda3std6ranges3__45__cpo9iter_moveE:
	.zero		1
	.type		_ZN39_INTERNAL_07c166c2_4_k_cu_89a36e54_29444cuda3std3__45__cpo5beginE,@object
	.size		_ZN39_INTERNAL_07c166c2_4_k_cu_89a36e54_29444cuda3std3__45__cpo5beginE,(_ZN39_INTERNAL_07c166c2_4_k_cu_89a36e54_29444cuda3std3__441_GLOBAL__N__07c166c2_4_k_cu_89a36e54_29446ignoreE - _ZN39_INTERNAL_07c166c2_4_k_cu_89a36e54_29444cuda3std3__45__cpo5beginE)
_ZN39_INTERNAL_07c166c2_4_k_cu_89a36e54_29444cuda3std3__45__cpo5beginE:
	.zero		1
	.type		_ZN39_INTERNAL_07c166c2_4_k_cu_89a36e54_29444cuda3std3__441_GLOBAL__N__07c166c2_4_k_cu_89a36e54_29446ignoreE,@object
	.size		_ZN39_INTERNAL_07c166c2_4_k_cu_89a36e54_29444cuda3std3__441_GLOBAL__N__07c166c2_4_k_cu_89a36e54_29446ignoreE,(_ZN39_INTERNAL_07c166c2_4_k_cu_89a36e54_29444cute7productE - _ZN39_INTERNAL_07c166c2_4_k_cu_89a36e54_29444cuda3std3__441_GLOBAL__N__07c166c2_4_k_cu_89a36e54_29446ignoreE)
_ZN39_INTERNAL_07c166c2_4_k_cu_89a36e54_29444cuda3std3__441_GLOBAL__N__07c166c2_4_k_cu_89a36e54_29446ignoreE:
	.zero		1
	.type		_ZN39_INTERNAL_07c166c2_4_k_cu_89a36e54_29444cute7productE,@object
	.size		_ZN39_INTERNAL_07c166c2_4_k_cu_89a36e54_29444cute7productE,(_ZN39_INTERNAL_07c166c2_4_k_cu_89a36e54_29444cuda3std3__45__cpo3endE - _ZN39_INTERNAL_07c166c2_4_k_cu_89a36e54_29444cute7productE)
_ZN39_INTERNAL_07c166c2_4_k_cu_89a36e54_29444cute7productE:
	.zero		1
	.type		_ZN39_INTERNAL_07c166c2_4_k_cu_89a36e54_29444cuda3std3__45__cpo3endE,@object
	.size		_ZN39_INTERNAL_07c166c2_4_k_cu_89a36e54_29444cuda3std3__45__cpo3endE,(_ZN39_INTERNAL_07c166c2_4_k_cu_89a36e54_29444cuda3std3__419piecewise_constructE - _ZN39_INTERNAL_07c166c2_4_k_cu_89a36e54_29444cuda3std3__45__cpo3endE)
_ZN39_INTERNAL_07c166c2_4_k_cu_89a36e54_29444cuda3std3__45__cpo3endE:
	.zero		1
	.type		_ZN39_INTERNAL_07c166c2_4_k_cu_89a36e54_29444cuda3std3__419piecewise_constructE,@object
	.size		_ZN39_INTERNAL_07c166c2_4_k_cu_89a36e54_29444cuda3std3__419piecewise_constructE,(_ZN39_INTERNAL_07c166c2_4_k_cu_89a36e54_29444cuda3std3__45__cpo4cendE - _ZN39_INTERNAL_07c166c2_4_k_cu_89a36e54_29444cuda3std3__419piecewise_constructE)
_ZN39_INTERNAL_07c166c2_4_k_cu_89a36e54_29444cuda3std3__419piecewise_constructE:
	.zero		1
	.type		_ZN39_INTERNAL_07c166c2_4_k_cu_89a36e54_29444cuda3std3__45__cpo4cendE,@object
	.size		_ZN39_INTERNAL_07c166c2_4_k_cu_89a36e54_29444cuda3std3__45__cpo4cendE,(_ZN39_INTERNAL_07c166c2_4_k_cu_89a36e54_29444cuda3std6ranges3__45__cpo4swapE - _ZN39_INTERNAL_07c166c2_4_k_cu_89a36e54_29444cuda3std3__45__cpo4cendE)
_ZN39_INTERNAL_07c166c2_4_k_cu_89a36e54_29444cuda3std3__45__cpo4cendE:
	.zero		1
	.type		_ZN39_INTERNAL_07c166c2_4_k_cu_89a36e54_29444cuda3std6ranges3__45__cpo4swapE,@object
	.size		_ZN39_INTERNAL_07c166c2_4_k_cu_89a36e54_29444cuda3std6ranges3__45__cpo4swapE,(.L_7 - _ZN39_INTERNAL_07c166c2_4_k_cu_89a36e54_29444cuda3std6ranges3__45__cpo4swapE)
_ZN39_INTERNAL_07c166c2_4_k_cu_89a36e54_29444cuda3std6ranges3__45__cpo4swapE:
	.zero		1
.L_7:


//--------------------- .nv.constant0._ZN7cutlass13device_kernelINS_4conv6kernel13ConvUniversalINS1_16ConvProblemShapeILNS1_8OperatorE2ELi2EEENS1_10collective14CollectiveConvINS1_46MainloopSm90TmaGmmaWarpSpecializedImplicitGemmILS5_2ELi18ELi2EN4cute5tupleIJNSA_1CILi2EEENSC_ILi1EEESE_EEENS1_36KernelImplicitTmaWarpSpecializedSm90ELi1EEENSB_IJNSC_ILi64EEENSB_IJNSC_ILi128EEEEEENSB_IJNSC_ILi32EEEEEEEEENS_10bfloat16_tESO_NSA_8TiledMMAINSA_8MMA_AtomIJNSA_4SM904GMMA28MMA_64x128x16_F32BF16BF16_SSILNSS_5MajorE1ELSU_1ELNSS_7ScaleInE1ELSV_1EEEEEENSA_6LayoutINSB_IJSE_SE_SE_EEENSB_IJNSC_ILi0EEES10_S10_EEEEENSB_IJNSA_10UnderscoreES13_S13_EEEEENS7_6detail26Sm90ImplicitGemmTileTraitsINSA_13SM90_TMA_LOADENSA_14ComposedLayoutINSA_7SwizzleILi3ELi4ELi3EEENSA_18smem_ptr_flag_bitsILi16EEENSY_INSB_IJNSB_IJSI_SE_EEENSB_IJNSC_ILi8EEENSC_ILi4EEEEEENSB_IJSE_NSC_ILi18EEEEEEEEENSB_IJNSB_IJSE_S10_EEENSB_IJSI_NSC_ILi512EEEEEENSB_IJS10_NSC_ILi2048EEEEEEEEEEEEEvEENS17_INSA_30SM90_TMA_LOAD_IM2COL_MULTICASTENS19_IS1B_S1D_NSY_INSB_IJNSB_IJSI_SD_EEES1H_S1J_EEENSB_IJNSB_IJSE_S1O_EEES1N_NSB_IJS10_NSC_ILi4096EEEEEEEEEEEEEvEEEENS_8epilogue10collective6detail29Sm90TmaWarpSpecializedAdapterINS26_15DefaultEpilogueISO_NSB_IJlNSB_IJSE_llEEES10_EEES2B_NS25_6thread17LinearCombinationISO_Li1EffLNS2C_9ScaleType4KindE0ELNS_15FloatRoundStyleE2ESO_EENS_4gemm15EpilogueDefaultEEEEEvvEEEEvNT_6ParamsE --------------------------
	.section	.nv.constant0._ZN7cutlass13device_kernelINS_4conv6kernel13ConvUniversalINS1_16ConvProblemShapeILNS1_8OperatorE2ELi2EEENS1_10collective14CollectiveConvINS1_46MainloopSm90TmaGmmaWarpSpecializedImplicitGemmILS5_2ELi18ELi2EN4cute5tupleIJNSA_1CILi2EEENSC_ILi1EEESE_EEENS1_36KernelImplicitTmaWarpSpecializedSm90ELi1EEENSB_IJNSC_ILi64EEENSB_IJNSC_ILi128EEEEEENSB_IJNSC_ILi32EEEEEEEEENS_10bfloat16_tESO_NSA_8TiledMMAINSA_8MMA_AtomIJNSA_4SM904GMMA28MMA_64x128x16_F32BF16BF16_SSILNSS_5MajorE1ELSU_1ELNSS_7ScaleInE1ELSV_1EEEEEENSA_6LayoutINSB_IJSE_SE_SE_EEENSB_IJNSC_ILi0EEES10_S10_EEEEENSB_IJNSA_10UnderscoreES13_S13_EEEEENS7_6detail26Sm90ImplicitGemmTileTraitsINSA_13SM90_TMA_LOADENSA_14ComposedLayoutINSA_7SwizzleILi3ELi4ELi3EEENSA_18smem_ptr_flag_bitsILi16EEENSY_INSB_IJNSB_IJSI_SE_EEENSB_IJNSC_ILi8EEENSC_ILi4EEEEEENSB_IJSE_NSC_ILi18EEEEEEEEENSB_IJNSB_IJSE_S10_EEENSB_IJSI_NSC_ILi512EEEEEENSB_IJS10_NSC_ILi2048EEEEEEEEEEEEEvEENS17_INSA_30SM90_TMA_LOAD_IM2COL_MULTICASTENS19_IS1B_S1D_NSY_INSB_IJNSB_IJSI_SD_EEES1H_S1J_EEENSB_IJNSB_IJSE_S1O_EEES1N_NSB_IJS10_NSC_ILi4096EEEEEEEEEEEEEvEEEENS_8epilogue10collective6detail29Sm90TmaWarpSpecializedAdapterINS26_15DefaultEpilogueISO_NSB_IJlNSB_IJSE_llEEES10_EEES2B_NS25_6thread17LinearCombinationISO_Li1EffLNS2C_9ScaleType4KindE0ELNS_15FloatRoundStyleE2ESO_EENS_4gemm15EpilogueDefaultEEEEEvvEEEEvNT_6ParamsE,"a",@progbits
	.sectionflags	@""
	.align	4
.nv.constant0._ZN7cutlass13device_kernelINS_4conv6kernel13ConvUniversalINS1_16ConvProblemShapeILNS1_8OperatorE2ELi2EEENS1_10collective14CollectiveConvINS1_46MainloopSm90TmaGmmaWarpSpecializedImplicitGemmILS5_2ELi18ELi2EN4cute5tupleIJNSA_1CILi2EEENSC_ILi1EEESE_EEENS1_36KernelImplicitTmaWarpSpecializedSm90ELi1EEENSB_IJNSC_ILi64EEENSB_IJNSC_ILi128EEEEEENSB_IJNSC_ILi32EEEEEEEEENS_10bfloat16_tESO_NSA_8TiledMMAINSA_8MMA_AtomIJNSA_4SM904GMMA28MMA_64x128x16_F32BF16BF16_SSILNSS_5MajorE1ELSU_1ELNSS_7ScaleInE1ELSV_1EEEEEENSA_6LayoutINSB_IJSE_SE_SE_EEENSB_IJNSC_ILi0EEES10_S10_EEEEENSB_IJNSA_10UnderscoreES13_S13_EEEEENS7_6detail26Sm90ImplicitGemmTileTraitsINSA_13SM90_TMA_LOADENSA_14ComposedLayoutINSA_7SwizzleILi3ELi4ELi3EEENSA_18smem_ptr_flag_bitsILi16EEENSY_INSB_IJNSB_IJSI_SE_EEENSB_IJNSC_ILi8EEENSC_ILi4EEEEEENSB_IJSE_NSC_ILi18EEEEEEEEENSB_IJNSB_IJSE_S10_EEENSB_IJSI_NSC_ILi512EEEEEENSB_IJS10_NSC_ILi2048EEEEEEEEEEEEEvEENS17_INSA_30SM90_TMA_LOAD_IM2COL_MULTICASTENS19_IS1B_S1D_NSY_INSB_IJNSB_IJSI_SD_EEES1H_S1J_EEENSB_IJNSB_IJSE_S1O_EEES1N_NSB_IJS10_NSC_ILi4096EEEEEEEEEEEEEvEEEENS_8epilogue10collective6detail29Sm90TmaWarpSpecializedAdapterINS26_15DefaultEpilogueISO_NSB_IJlNSB_IJSE_llEEES10_EEES2B_NS25_6thread17LinearCombinationISO_Li1EffLNS2C_9ScaleType4KindE0ELNS_15FloatRoundStyleE2ESO_EENS_4gemm15EpilogueDefaultEEEEEvvEEEEvNT_6ParamsE:
	.zero		1536


//--------------------- SYMBOLS --------------------------

	.type		.nv.reservedSmem.offset0,@object
	.size		.nv.reservedSmem.offset0,0x4
